//
// Generated by NVIDIA NVVM Compiler
//
// Compiler Build ID: CL-36424714
// Cuda compilation tools, release 13.0, V13.0.88
// Based on NVVM 20.0.0
//

.version 9.0
.target sm_100
.address_size 64

	// .globl	_Z11sgemm_naiveiiifPKfS0_fPf
.extern .func __assertfail
(
	.param .b64 __assertfail_param_0,
	.param .b64 __assertfail_param_1,
	.param .b32 __assertfail_param_2,
	.param .b64 __assertfail_param_3,
	.param .b64 __assertfail_param_4
)
;
// _ZZ12sgemm_sharediiifPKfS0_fPfE2As has been demoted
// _ZZ12sgemm_sharediiifPKfS0_fPfE2Bs has been demoted
.global .align 1 .b8 __unnamed_1[89] = {118, 111, 105, 100, 32, 115, 103, 101, 109, 109, 95, 49, 100, 95, 116, 105, 108, 105, 110, 103, 40, 105, 110, 116, 44, 32, 105, 110, 116, 44, 32, 105, 110, 116, 44, 32, 102, 108, 111, 97, 116, 44, 32, 99, 111, 110, 115, 116, 32, 102, 108, 111, 97, 116, 32, 42, 44, 32, 99, 111, 110, 115, 116, 32, 102, 108, 111, 97, 116, 32, 42, 44, 32, 102, 108, 111, 97, 116, 44, 32, 102, 108, 111, 97, 116, 32, 42, 41};
// _ZZ15sgemm_1d_tilingiiifPKfS0_fPfE2As has been demoted
// _ZZ15sgemm_1d_tilingiiifPKfS0_fPfE2Bs has been demoted
.global .align 1 .b8 __unnamed_2[89] = {118, 111, 105, 100, 32, 115, 103, 101, 109, 109, 95, 50, 100, 95, 116, 105, 108, 105, 110, 103, 40, 105, 110, 116, 44, 32, 105, 110, 116, 44, 32, 105, 110, 116, 44, 32, 102, 108, 111, 97, 116, 44, 32, 99, 111, 110, 115, 116, 32, 102, 108, 111, 97, 116, 32, 42, 44, 32, 99, 111, 110, 115, 116, 32, 102, 108, 111, 97, 116, 32, 42, 44, 32, 102, 108, 111, 97, 116, 44, 32, 102, 108, 111, 97, 116, 32, 42, 41};
// _ZZ15sgemm_2d_tilingiiifPKfS0_fPfE2As has been demoted
// _ZZ15sgemm_2d_tilingiiifPKfS0_fPfE2Bs has been demoted
.global .align 1 .b8 __unnamed_3[100] = {118, 111, 105, 100, 32, 115, 103, 101, 109, 109, 95, 50, 100, 95, 116, 105, 108, 105, 110, 103, 95, 118, 101, 99, 116, 111, 114, 105, 122, 101, 100, 40, 105, 110, 116, 44, 32, 105, 110, 116, 44, 32, 105, 110, 116, 44, 32, 102, 108, 111, 97, 116, 44, 32, 99, 111, 110, 115, 116, 32, 102, 108, 111, 97, 116, 32, 42, 44, 32, 99, 111, 110, 115, 116, 32, 102, 108, 111, 97, 116, 32, 42, 44, 32, 102, 108, 111, 97, 116, 44, 32, 102, 108, 111, 97, 116, 32, 42, 41};
// _ZZ26sgemm_2d_tiling_vectorizediiifPKfS0_fPfE2As has been demoted
// _ZZ26sgemm_2d_tiling_vectorizediiifPKfS0_fPfE2Bs has been demoted
.global .align 1 .b8 $str[30] = {98, 108, 111, 99, 107, 68, 105, 109, 46, 120, 32, 61, 61, 32, 116, 104, 114, 101, 97, 100, 115, 80, 101, 114, 66, 108, 111, 99, 107};
.global .align 1 .b8 $str$1[27] = {47, 116, 109, 112, 47, 115, 97, 115, 115, 95, 99, 117, 95, 55, 104, 98, 100, 106, 102, 119, 56, 47, 107, 46, 99, 117};
.global .align 1 .b8 $str$2[33] = {98, 108, 111, 99, 107, 68, 105, 109, 46, 120, 32, 61, 61, 32, 110, 117, 109, 84, 104, 114, 101, 97, 100, 115, 80, 101, 114, 66, 108, 111, 99, 107};

.visible .entry _Z11sgemm_naiveiiifPKfS0_fPf(
	.param .u32 _Z11sgemm_naiveiiifPKfS0_fPf_param_0,
	.param .u32 _Z11sgemm_naiveiiifPKfS0_fPf_param_1,
	.param .u32 _Z11sgemm_naiveiiifPKfS0_fPf_param_2,
	.param .f32 _Z11sgemm_naiveiiifPKfS0_fPf_param_3,
	.param .u64 .ptr .align 1 _Z11sgemm_naiveiiifPKfS0_fPf_param_4,
	.param .u64 .ptr .align 1 _Z11sgemm_naiveiiifPKfS0_fPf_param_5,
	.param .f32 _Z11sgemm_naiveiiifPKfS0_fPf_param_6,
	.param .u64 .ptr .align 1 _Z11sgemm_naiveiiifPKfS0_fPf_param_7
)
{
	.reg .pred 	%p<13>;
	.reg .b32 	%r<41>;
	.reg .b32 	%f<73>;
	.reg .b64 	%rd<53>;

	ld.param.u32 	%r20, [_Z11sgemm_naiveiiifPKfS0_fPf_param_0];
	ld.param.u32 	%r18, [_Z11sgemm_naiveiiifPKfS0_fPf_param_1];
	ld.param.u32 	%r19, [_Z11sgemm_naiveiiifPKfS0_fPf_param_2];
	ld.param.f32 	%f13, [_Z11sgemm_naiveiiifPKfS0_fPf_param_3];
	ld.param.u64 	%rd7, [_Z11sgemm_naiveiiifPKfS0_fPf_param_4];
	ld.param.u64 	%rd8, [_Z11sgemm_naiveiiifPKfS0_fPf_param_5];
	ld.param.f32 	%f14, [_Z11sgemm_naiveiiifPKfS0_fPf_param_6];
	ld.param.u64 	%rd6, [_Z11sgemm_naiveiiifPKfS0_fPf_param_7];
	cvta.to.global.u64 	%rd1, %rd8;
	cvta.to.global.u64 	%rd2, %rd7;
	mov.u32 	%r21, %ctaid.y;
	mov.u32 	%r22, %ntid.y;
	mov.u32 	%r23, %tid.y;
	mad.lo.s32 	%r1, %r21, %r22, %r23;
	mov.u32 	%r24, %ctaid.x;
	mov.u32 	%r25, %ntid.x;
	mov.u32 	%r26, %tid.x;
	mad.lo.s32 	%r2, %r24, %r25, %r26;
	setp.ge.s32 	%p1, %r1, %r20;
	setp.ge.s32 	%p2, %r2, %r18;
	or.pred  	%p3, %p1, %p2;
	@%p3 bra 	$L__BB0_14;
	setp.lt.s32 	%p4, %r19, 1;
	mov.f32 	%f72, 0f00000000;
	@%p4 bra 	$L__BB0_13;
	mul.lo.s32 	%r3, %r19, %r1;
	and.b32  	%r4, %r19, 7;
	setp.lt.u32 	%p5, %r19, 8;
	mov.f32 	%f72, 0f00000000;
	mov.b32 	%r39, 0;
	@%p5 bra 	$L__BB0_5;
	and.b32  	%r39, %r19, 2147483640;
	neg.s32 	%r37, %r39;
	shl.b32 	%r7, %r18, 3;
	mul.wide.u32 	%rd9, %r3, 4;
	add.s64 	%rd10, %rd9, %rd2;
	add.s64 	%rd52, %rd10, 16;
	mov.f32 	%f72, 0f00000000;
	mul.wide.s32 	%rd13, %r18, 4;
	mov.u32 	%r36, %r2;
$L__BB0_4:
	.pragma "nounroll";
	ld.global.f32 	%f19, [%rd52+-16];
	mul.wide.s32 	%rd11, %r36, 4;
	add.s64 	%rd12, %rd1, %rd11;
	ld.global.f32 	%f20, [%rd12];
	fma.rn.f32 	%f21, %f19, %f20, %f72;
	ld.global.f32 	%f22, [%rd52+-12];
	add.s64 	%rd14, %rd12, %rd13;
	ld.global.f32 	%f23, [%rd14];
	fma.rn.f32 	%f24, %f22, %f23, %f21;
	ld.global.f32 	%f25, [%rd52+-8];
	add.s64 	%rd15, %rd14, %rd13;
	ld.global.f32 	%f26, [%rd15];
	fma.rn.f32 	%f27, %f25, %f26, %f24;
	ld.global.f32 	%f28, [%rd52+-4];
	add.s64 	%rd16, %rd15, %rd13;
	ld.global.f32 	%f29, [%rd16];
	fma.rn.f32 	%f30, %f28, %f29, %f27;
	ld.global.f32 	%f31, [%rd52];
	add.s64 	%rd17, %rd16, %rd13;
	ld.global.f32 	%f32, [%rd17];
	fma.rn.f32 	%f33, %f31, %f32, %f30;
	ld.global.f32 	%f34, [%rd52+4];
	add.s64 	%rd18, %rd17, %rd13;
	ld.global.f32 	%f35, [%rd18];
	fma.rn.f32 	%f36, %f34, %f35, %f33;
	ld.global.f32 	%f37, [%rd52+8];
	add.s64 	%rd19, %rd18, %rd13;
	ld.global.f32 	%f38, [%rd19];
	fma.rn.f32 	%f39, %f37, %f38, %f36;
	ld.global.f32 	%f40, [%rd52+12];
	add.s64 	%rd20, %rd19, %rd13;
	ld.global.f32 	%f41, [%rd20];
	fma.rn.f32 	%f72, %f40, %f41, %f39;
	add.s32 	%r37, %r37, 8;
	add.s32 	%r36, %r36, %r7;
	add.s64 	%rd52, %rd52, 32;
	setp.ne.s32 	%p6, %r37, 0;
	@%p6 bra 	$L__BB0_4;
$L__BB0_5:
	setp.eq.s32 	%p7, %r4, 0;
	@%p7 bra 	$L__BB0_13;
	and.b32  	%r13, %r19, 3;
	setp.lt.u32 	%p8, %r4, 4;
	@%p8 bra 	$L__BB0_8;
	add.s32 	%r28, %r39, %r3;
	mul.wide.u32 	%rd21, %r28, 4;
	add.s64 	%rd22, %rd2, %rd21;
	ld.global.f32 	%f43, [%rd22];
	mad.lo.s32 	%r29, %r39, %r18, %r2;
	mul.wide.s32 	%rd23, %r29, 4;
	add.s64 	%rd24, %rd1, %rd23;
	ld.global.f32 	%f44, [%rd24];
	fma.rn.f32 	%f45, %f43, %f44, %f72;
	cvt.u64.u32 	%rd25, %r3;
	cvt.u64.u32 	%rd26, %r39;
	add.s64 	%rd27, %rd26, %rd25;
	shl.b64 	%rd28, %rd27, 2;
	add.s64 	%rd29, %rd2, %rd28;
	ld.global.f32 	%f46, [%rd29+4];
	mul.wide.s32 	%rd30, %r18, 4;
	add.s64 	%rd31, %rd24, %rd30;
	ld.global.f32 	%f47, [%rd31];
	fma.rn.f32 	%f48, %f46, %f47, %f45;
	ld.global.f32 	%f49, [%rd29+8];
	add.s64 	%rd32, %rd31, %rd30;
	ld.global.f32 	%f50, [%rd32];
	fma.rn.f32 	%f51, %f49, %f50, %f48;
	ld.global.f32 	%f52, [%rd29+12];
	add.s64 	%rd33, %rd32, %rd30;
	ld.global.f32 	%f53, [%rd33];
	fma.rn.f32 	%f72, %f52, %f53, %f51;
	add.s32 	%r39, %r39, 4;
$L__BB0_8:
	setp.eq.s32 	%p9, %r13, 0;
	@%p9 bra 	$L__BB0_13;
	setp.eq.s32 	%p10, %r13, 1;
	@%p10 bra 	$L__BB0_11;
	add.s32 	%r30, %r39, %r3;
	mul.wide.u32 	%rd34, %r30, 4;
	add.s64 	%rd35, %rd2, %rd34;
	ld.global.f32 	%f55, [%rd35];
	mad.lo.s32 	%r31, %r39, %r18, %r2;
	mul.wide.s32 	%rd36, %r31, 4;
	add.s64 	%rd37, %rd1, %rd36;
	ld.global.f32 	%f56, [%rd37];
	fma.rn.f32 	%f57, %f55, %f56, %f72;
	cvt.u64.u32 	%rd38, %r3;
	cvt.u64.u32 	%rd39, %r39;
	add.s64 	%rd40, %rd39, %rd38;
	shl.b64 	%rd41, %rd40, 2;
	add.s64 	%rd42, %rd2, %rd41;
	ld.global.f32 	%f58, [%rd42+4];
	mul.wide.s32 	%rd43, %r18, 4;
	add.s64 	%rd44, %rd37, %rd43;
	ld.global.f32 	%f59, [%rd44];
	fma.rn.f32 	%f72, %f58, %f59, %f57;
	add.s32 	%r39, %r39, 2;
$L__BB0_11:
	and.b32  	%r32, %r19, 1;
	setp.eq.b32 	%p11, %r32, 1;
	not.pred 	%p12, %p11;
	@%p12 bra 	$L__BB0_13;
	add.s32 	%r33, %r39, %r3;
	mul.wide.u32 	%rd45, %r33, 4;
	add.s64 	%rd46, %rd2, %rd45;
	ld.global.f32 	%f60, [%rd46];
	mad.lo.s32 	%r34, %r39, %r18, %r2;
	mul.wide.s32 	%rd47, %r34, 4;
	add.s64 	%rd48, %rd1, %rd47;
	ld.global.f32 	%f61, [%rd48];
	fma.rn.f32 	%f72, %f60, %f61, %f72;
$L__BB0_13:
	mad.lo.s32 	%r35, %r18, %r1, %r2;
	cvta.to.global.u64 	%rd49, %rd6;
	mul.wide.s32 	%rd50, %r35, 4;
	add.s64 	%rd51, %rd49, %rd50;
	ld.global.f32 	%f62, [%rd51];
	mul.f32 	%f63, %f14, %f62;
	fma.rn.f32 	%f64, %f13, %f72, %f63;
	st.global.f32 	[%rd51], %f64;
$L__BB0_14:
	ret;

}
	// .globl	_Z12sgemm_sharediiifPKfS0_fPf
.visible .entry _Z12sgemm_sharediiifPKfS0_fPf(
	.param .u32 _Z12sgemm_sharediiifPKfS0_fPf_param_0,
	.param .u32 _Z12sgemm_sharediiifPKfS0_fPf_param_1,
	.param .u32 _Z12sgemm_sharediiifPKfS0_fPf_param_2,
	.param .f32 _Z12sgemm_sharediiifPKfS0_fPf_param_3,
	.param .u64 .ptr .align 1 _Z12sgemm_sharediiifPKfS0_fPf_param_4,
	.param .u64 .ptr .align 1 _Z12sgemm_sharediiifPKfS0_fPf_param_5,
	.param .f32 _Z12sgemm_sharediiifPKfS0_fPf_param_6,
	.param .u64 .ptr .align 1 _Z12sgemm_sharediiifPKfS0_fPf_param_7
)
{
	.reg .pred 	%p<3>;
	.reg .b32 	%r<36>;
	.reg .b32 	%f<110>;
	.reg .b64 	%rd<13>;
	// demoted variable
	.shared .align 4 .b8 _ZZ12sgemm_sharediiifPKfS0_fPfE2As[4096];
	// demoted variable
	.shared .align 4 .b8 _ZZ12sgemm_sharediiifPKfS0_fPfE2Bs[4096];
	ld.param.u32 	%r18, [_Z12sgemm_sharediiifPKfS0_fPf_param_1];
	ld.param.u32 	%r19, [_Z12sgemm_sharediiifPKfS0_fPf_param_2];
	ld.param.f32 	%f4, [_Z12sgemm_sharediiifPKfS0_fPf_param_3];
	ld.param.u64 	%rd3, [_Z12sgemm_sharediiifPKfS0_fPf_param_4];
	ld.param.u64 	%rd4, [_Z12sgemm_sharediiifPKfS0_fPf_param_5];
	ld.param.f32 	%f5, [_Z12sgemm_sharediiifPKfS0_fPf_param_6];
	ld.param.u64 	%rd5, [_Z12sgemm_sharediiifPKfS0_fPf_param_7];
	mov.u32 	%r20, %ctaid.y;
	mov.u32 	%r21, %ntid.y;
	mov.u32 	%r1, %tid.y;
	mad.lo.s32 	%r2, %r20, %r21, %r1;
	mov.u32 	%r22, %ctaid.x;
	mov.u32 	%r23, %ntid.x;
	mov.u32 	%r3, %tid.x;
	mad.lo.s32 	%r4, %r22, %r23, %r3;
	setp.lt.s32 	%p1, %r19, 1;
	mov.f32 	%f109, 0f00000000;
	@%p1 bra 	$L__BB1_3;
	shl.b32 	%r25, %r1, 5;
	add.s32 	%r26, %r25, %r3;
	shl.b32 	%r27, %r26, 2;
	mov.u32 	%r28, _ZZ12sgemm_sharediiifPKfS0_fPfE2As;
	add.s32 	%r5, %r28, %r27;
	mov.u32 	%r29, _ZZ12sgemm_sharediiifPKfS0_fPfE2Bs;
	add.s32 	%r6, %r29, %r27;
	shl.b32 	%r30, %r1, 7;
	add.s32 	%r7, %r28, %r30;
	shl.b32 	%r31, %r3, 2;
	add.s32 	%r8, %r29, %r31;
	mad.lo.s32 	%r34, %r1, %r18, %r4;
	shl.b32 	%r10, %r18, 5;
	mad.lo.s32 	%r33, %r19, %r2, %r3;
	cvta.to.global.u64 	%rd1, %rd3;
	cvta.to.global.u64 	%rd2, %rd4;
	mov.f32 	%f109, 0f00000000;
	mov.b32 	%r35, 0;
$L__BB1_2:
	mul.wide.u32 	%rd6, %r33, 4;
	add.s64 	%rd7, %rd1, %rd6;
	ld.global.f32 	%f8, [%rd7];
	st.shared.f32 	[%r5], %f8;
	mul.wide.u32 	%rd8, %r34, 4;
	add.s64 	%rd9, %rd2, %rd8;
	ld.global.f32 	%f9, [%rd9];
	st.shared.f32 	[%r6], %f9;
	bar.sync 	0;
	ld.shared.f32 	%f10, [%r7];
	ld.shared.f32 	%f11, [%r8];
	fma.rn.f32 	%f12, %f10, %f11, %f109;
	ld.shared.f32 	%f13, [%r7+4];
	ld.shared.f32 	%f14, [%r8+128];
	fma.rn.f32 	%f15, %f13, %f14, %f12;
	ld.shared.f32 	%f16, [%r7+8];
	ld.shared.f32 	%f17, [%r8+256];
	fma.rn.f32 	%f18, %f16, %f17, %f15;
	ld.shared.f32 	%f19, [%r7+12];
	ld.shared.f32 	%f20, [%r8+384];
	fma.rn.f32 	%f21, %f19, %f20, %f18;
	ld.shared.f32 	%f22, [%r7+16];
	ld.shared.f32 	%f23, [%r8+512];
	fma.rn.f32 	%f24, %f22, %f23, %f21;
	ld.shared.f32 	%f25, [%r7+20];
	ld.shared.f32 	%f26, [%r8+640];
	fma.rn.f32 	%f27, %f25, %f26, %f24;
	ld.shared.f32 	%f28, [%r7+24];
	ld.shared.f32 	%f29, [%r8+768];
	fma.rn.f32 	%f30, %f28, %f29, %f27;
	ld.shared.f32 	%f31, [%r7+28];
	ld.shared.f32 	%f32, [%r8+896];
	fma.rn.f32 	%f33, %f31, %f32, %f30;
	ld.shared.f32 	%f34, [%r7+32];
	ld.shared.f32 	%f35, [%r8+1024];
	fma.rn.f32 	%f36, %f34, %f35, %f33;
	ld.shared.f32 	%f37, [%r7+36];
	ld.shared.f32 	%f38, [%r8+1152];
	fma.rn.f32 	%f39, %f37, %f38, %f36;
	ld.shared.f32 	%f40, [%r7+40];
	ld.shared.f32 	%f41, [%r8+1280];
	fma.rn.f32 	%f42, %f40, %f41, %f39;
	ld.shared.f32 	%f43, [%r7+44];
	ld.shared.f32 	%f44, [%r8+1408];
	fma.rn.f32 	%f45, %f43, %f44, %f42;
	ld.shared.f32 	%f46, [%r7+48];
	ld.shared.f32 	%f47, [%r8+1536];
	fma.rn.f32 	%f48, %f46, %f47, %f45;
	ld.shared.f32 	%f49, [%r7+52];
	ld.shared.f32 	%f50, [%r8+1664];
	fma.rn.f32 	%f51, %f49, %f50, %f48;
	ld.shared.f32 	%f52, [%r7+56];
	ld.shared.f32 	%f53, [%r8+1792];
	fma.rn.f32 	%f54, %f52, %f53, %f51;
	ld.shared.f32 	%f55, [%r7+60];
	ld.shared.f32 	%f56, [%r8+1920];
	fma.rn.f32 	%f57, %f55, %f56, %f54;
	ld.shared.f32 	%f58, [%r7+64];
	ld.shared.f32 	%f59, [%r8+2048];
	fma.rn.f32 	%f60, %f58, %f59, %f57;
	ld.shared.f32 	%f61, [%r7+68];
	ld.shared.f32 	%f62, [%r8+2176];
	fma.rn.f32 	%f63, %f61, %f62, %f60;
	ld.shared.f32 	%f64, [%r7+72];
	ld.shared.f32 	%f65, [%r8+2304];
	fma.rn.f32 	%f66, %f64, %f65, %f63;
	ld.shared.f32 	%f67, [%r7+76];
	ld.shared.f32 	%f68, [%r8+2432];
	fma.rn.f32 	%f69, %f67, %f68, %f66;
	ld.shared.f32 	%f70, [%r7+80];
	ld.shared.f32 	%f71, [%r8+2560];
	fma.rn.f32 	%f72, %f70, %f71, %f69;
	ld.shared.f32 	%f73, [%r7+84];
	ld.shared.f32 	%f74, [%r8+2688];
	fma.rn.f32 	%f75, %f73, %f74, %f72;
	ld.shared.f32 	%f76, [%r7+88];
	ld.shared.f32 	%f77, [%r8+2816];
	fma.rn.f32 	%f78, %f76, %f77, %f75;
	ld.shared.f32 	%f79, [%r7+92];
	ld.shared.f32 	%f80, [%r8+2944];
	fma.rn.f32 	%f81, %f79, %f80, %f78;
	ld.shared.f32 	%f82, [%r7+96];
	ld.shared.f32 	%f83, [%r8+3072];
	fma.rn.f32 	%f84, %f82, %f83, %f81;
	ld.shared.f32 	%f85, [%r7+100];
	ld.shared.f32 	%f86, [%r8+3200];
	fma.rn.f32 	%f87, %f85, %f86, %f84;
	ld.shared.f32 	%f88, [%r7+104];
	ld.shared.f32 	%f89, [%r8+3328];
	fma.rn.f32 	%f90, %f88, %f89, %f87;
	ld.shared.f32 	%f91, [%r7+108];
	ld.shared.f32 	%f92, [%r8+3456];
	fma.rn.f32 	%f93, %f91, %f92, %f90;
	ld.shared.f32 	%f94, [%r7+112];
	ld.shared.f32 	%f95, [%r8+3584];
	fma.rn.f32 	%f96, %f94, %f95, %f93;
	ld.shared.f32 	%f97, [%r7+116];
	ld.shared.f32 	%f98, [%r8+3712];
	fma.rn.f32 	%f99, %f97, %f98, %f96;
	ld.shared.f32 	%f100, [%r7+120];
	ld.shared.f32 	%f101, [%r8+3840];
	fma.rn.f32 	%f102, %f100, %f101, %f99;
	ld.shared.f32 	%f103, [%r7+124];
	ld.shared.f32 	%f104, [%r8+3968];
	fma.rn.f32 	%f109, %f103, %f104, %f102;
	bar.sync 	0;
	add.s32 	%r35, %r35, 32;
	add.s32 	%r34, %r34, %r10;
	add.s32 	%r33, %r33, 32;
	setp.lt.s32 	%p2, %r35, %r19;
	@%p2 bra 	$L__BB1_2;
$L__BB1_3:
	cvta.to.global.u64 	%rd10, %rd5;
	mad.lo.s32 	%r32, %r18, %r2, %r4;
	mul.wide.s32 	%rd11, %r32, 4;
	add.s64 	%rd12, %rd10, %rd11;
	ld.global.f32 	%f105, [%rd12];
	mul.f32 	%f106, %f5, %f105;
	fma.rn.f32 	%f107, %f4, %f109, %f106;
	st.global.f32 	[%rd12], %f107;
	ret;

}
	// .globl	_Z15sgemm_1d_tilingiiifPKfS0_fPf
.visible .entry _Z15sgemm_1d_tilingiiifPKfS0_fPf(
	.param .u32 _Z15sgemm_1d_tilingiiifPKfS0_fPf_param_0,
	.param .u32 _Z15sgemm_1d_tilingiiifPKfS0_fPf_param_1,
	.param .u32 _Z15sgemm_1d_tilingiiifPKfS0_fPf_param_2,
	.param .f32 _Z15sgemm_1d_tilingiiifPKfS0_fPf_param_3,
	.param .u64 .ptr .align 1 _Z15sgemm_1d_tilingiiifPKfS0_fPf_param_4,
	.param .u64 .ptr .align 1 _Z15sgemm_1d_tilingiiifPKfS0_fPf_param_5,
	.param .f32 _Z15sgemm_1d_tilingiiifPKfS0_fPf_param_6,
	.param .u64 .ptr .align 1 _Z15sgemm_1d_tilingiiifPKfS0_fPf_param_7
)
{
	.reg .pred 	%p<4>;
	.reg .b32 	%r<43>;
	.reg .b32 	%f<199>;
	.reg .b64 	%rd<27>;
	// demoted variable
	.shared .align 4 .b8 _ZZ15sgemm_1d_tilingiiifPKfS0_fPfE2As[2048];
	// demoted variable
	.shared .align 4 .b8 _ZZ15sgemm_1d_tilingiiifPKfS0_fPfE2Bs[2048];
	ld.param.u32 	%r18, [_Z15sgemm_1d_tilingiiifPKfS0_fPf_param_1];
	ld.param.u32 	%r19, [_Z15sgemm_1d_tilingiiifPKfS0_fPf_param_2];
	ld.param.f32 	%f25, [_Z15sgemm_1d_tilingiiifPKfS0_fPf_param_3];
	ld.param.u64 	%rd3, [_Z15sgemm_1d_tilingiiifPKfS0_fPf_param_4];
	ld.param.u64 	%rd4, [_Z15sgemm_1d_tilingiiifPKfS0_fPf_param_5];
	ld.param.f32 	%f26, [_Z15sgemm_1d_tilingiiifPKfS0_fPf_param_6];
	ld.param.u64 	%rd5, [_Z15sgemm_1d_tilingiiifPKfS0_fPf_param_7];
	mov.u32 	%r20, %ntid.x;
	setp.eq.s32 	%p1, %r20, 512;
	@%p1 bra 	$L__BB2_2;
	mov.u64 	%rd6, $str;
	cvta.global.u64 	%rd7, %rd6;
	mov.u64 	%rd8, $str$1;
	cvta.global.u64 	%rd9, %rd8;
	mov.u64 	%rd10, __unnamed_1;
	cvta.global.u64 	%rd11, %rd10;
	{ // callseq 0, 0
	.param .b64 param0;
	st.param.b64 	[param0], %rd7;
	.param .b64 param1;
	st.param.b64 	[param1], %rd9;
	.param .b32 param2;
	st.param.b32 	[param2], 73;
	.param .b64 param3;
	st.param.b64 	[param3], %rd11;
	.param .b64 param4;
	st.param.b64 	[param4], 1;
	call.uni 
	__assertfail, 
	(
	param0, 
	param1, 
	param2, 
	param3, 
	param4
	);
	} // callseq 0
$L__BB2_2:
	mov.u32 	%r21, %ctaid.y;
	shl.b32 	%r1, %r21, 6;
	mov.u32 	%r22, %ctaid.x;
	shl.b32 	%r2, %r22, 6;
	mov.u32 	%r3, %tid.x;
	shr.u32 	%r4, %r3, 3;
	and.b32  	%r5, %r4, 120;
	and.b32  	%r6, %r3, 63;
	setp.lt.s32 	%p2, %r19, 1;
	mov.f32 	%f191, 0f00000000;
	mov.f32 	%f192, %f191;
	mov.f32 	%f193, %f191;
	mov.f32 	%f194, %f191;
	mov.f32 	%f195, %f191;
	mov.f32 	%f196, %f191;
	mov.f32 	%f197, %f191;
	mov.f32 	%f198, %f191;
	@%p2 bra 	$L__BB2_5;
	add.s32 	%r24, %r1, %r4;
	and.b32  	%r25, %r3, 7;
	shr.u32 	%r26, %r3, 6;
	shl.b32 	%r27, %r3, 2;
	mov.u32 	%r28, _ZZ15sgemm_1d_tilingiiifPKfS0_fPfE2As;
	add.s32 	%r7, %r28, %r27;
	mov.u32 	%r29, _ZZ15sgemm_1d_tilingiiifPKfS0_fPfE2Bs;
	add.s32 	%r8, %r29, %r27;
	mad.lo.s32 	%r30, %r18, %r26, %r2;
	add.s32 	%r41, %r30, %r6;
	shl.b32 	%r10, %r18, 3;
	mad.lo.s32 	%r40, %r19, %r24, %r25;
	cvta.to.global.u64 	%rd1, %rd3;
	cvta.to.global.u64 	%rd2, %rd4;
	mov.b32 	%r42, 0;
	mov.f32 	%f191, 0f00000000;
$L__BB2_4:
	mul.wide.s32 	%rd12, %r40, 4;
	add.s64 	%rd13, %rd1, %rd12;
	ld.global.f32 	%f29, [%rd13];
	st.shared.f32 	[%r7], %f29;
	mul.wide.s32 	%rd14, %r41, 4;
	add.s64 	%rd15, %rd2, %rd14;
	ld.global.f32 	%f30, [%rd15];
	st.shared.f32 	[%r8], %f30;
	bar.sync 	0;
	shl.b32 	%r31, %r6, 2;
	mov.u32 	%r32, _ZZ15sgemm_1d_tilingiiifPKfS0_fPfE2Bs;
	add.s32 	%r33, %r32, %r31;
	ld.shared.f32 	%f31, [%r33];
	shl.b32 	%r34, %r5, 5;
	mov.u32 	%r35, _ZZ15sgemm_1d_tilingiiifPKfS0_fPfE2As;
	add.s32 	%r36, %r35, %r34;
	ld.shared.f32 	%f32, [%r36];
	fma.rn.f32 	%f33, %f31, %f32, %f198;
	ld.shared.f32 	%f34, [%r36+32];
	fma.rn.f32 	%f35, %f31, %f34, %f197;
	ld.shared.f32 	%f36, [%r36+64];
	fma.rn.f32 	%f37, %f31, %f36, %f196;
	ld.shared.f32 	%f38, [%r36+96];
	fma.rn.f32 	%f39, %f31, %f38, %f195;
	ld.shared.f32 	%f40, [%r36+128];
	fma.rn.f32 	%f41, %f31, %f40, %f194;
	ld.shared.f32 	%f42, [%r36+160];
	fma.rn.f32 	%f43, %f31, %f42, %f193;
	ld.shared.f32 	%f44, [%r36+192];
	fma.rn.f32 	%f45, %f31, %f44, %f192;
	ld.shared.f32 	%f46, [%r36+224];
	fma.rn.f32 	%f47, %f31, %f46, %f191;
	ld.shared.f32 	%f48, [%r33+256];
	ld.shared.f32 	%f49, [%r36+4];
	fma.rn.f32 	%f50, %f48, %f49, %f33;
	ld.shared.f32 	%f51, [%r36+36];
	fma.rn.f32 	%f52, %f48, %f51, %f35;
	ld.shared.f32 	%f53, [%r36+68];
	fma.rn.f32 	%f54, %f48, %f53, %f37;
	ld.shared.f32 	%f55, [%r36+100];
	fma.rn.f32 	%f56, %f48, %f55, %f39;
	ld.shared.f32 	%f57, [%r36+132];
	fma.rn.f32 	%f58, %f48, %f57, %f41;
	ld.shared.f32 	%f59, [%r36+164];
	fma.rn.f32 	%f60, %f48, %f59, %f43;
	ld.shared.f32 	%f61, [%r36+196];
	fma.rn.f32 	%f62, %f48, %f61, %f45;
	ld.shared.f32 	%f63, [%r36+228];
	fma.rn.f32 	%f64, %f48, %f63, %f47;
	ld.shared.f32 	%f65, [%r33+512];
	ld.shared.f32 	%f66, [%r36+8];
	fma.rn.f32 	%f67, %f65, %f66, %f50;
	ld.shared.f32 	%f68, [%r36+40];
	fma.rn.f32 	%f69, %f65, %f68, %f52;
	ld.shared.f32 	%f70, [%r36+72];
	fma.rn.f32 	%f71, %f65, %f70, %f54;
	ld.shared.f32 	%f72, [%r36+104];
	fma.rn.f32 	%f73, %f65, %f72, %f56;
	ld.shared.f32 	%f74, [%r36+136];
	fma.rn.f32 	%f75, %f65, %f74, %f58;
	ld.shared.f32 	%f76, [%r36+168];
	fma.rn.f32 	%f77, %f65, %f76, %f60;
	ld.shared.f32 	%f78, [%r36+200];
	fma.rn.f32 	%f79, %f65, %f78, %f62;
	ld.shared.f32 	%f80, [%r36+232];
	fma.rn.f32 	%f81, %f65, %f80, %f64;
	ld.shared.f32 	%f82, [%r33+768];
	ld.shared.f32 	%f83, [%r36+12];
	fma.rn.f32 	%f84, %f82, %f83, %f67;
	ld.shared.f32 	%f85, [%r36+44];
	fma.rn.f32 	%f86, %f82, %f85, %f69;
	ld.shared.f32 	%f87, [%r36+76];
	fma.rn.f32 	%f88, %f82, %f87, %f71;
	ld.shared.f32 	%f89, [%r36+108];
	fma.rn.f32 	%f90, %f82, %f89, %f73;
	ld.shared.f32 	%f91, [%r36+140];
	fma.rn.f32 	%f92, %f82, %f91, %f75;
	ld.shared.f32 	%f93, [%r36+172];
	fma.rn.f32 	%f94, %f82, %f93, %f77;
	ld.shared.f32 	%f95, [%r36+204];
	fma.rn.f32 	%f96, %f82, %f95, %f79;
	ld.shared.f32 	%f97, [%r36+236];
	fma.rn.f32 	%f98, %f82, %f97, %f81;
	ld.shared.f32 	%f99, [%r33+1024];
	ld.shared.f32 	%f100, [%r36+16];
	fma.rn.f32 	%f101, %f99, %f100, %f84;
	ld.shared.f32 	%f102, [%r36+48];
	fma.rn.f32 	%f103, %f99, %f102, %f86;
	ld.shared.f32 	%f104, [%r36+80];
	fma.rn.f32 	%f105, %f99, %f104, %f88;
	ld.shared.f32 	%f106, [%r36+112];
	fma.rn.f32 	%f107, %f99, %f106, %f90;
	ld.shared.f32 	%f108, [%r36+144];
	fma.rn.f32 	%f109, %f99, %f108, %f92;
	ld.shared.f32 	%f110, [%r36+176];
	fma.rn.f32 	%f111, %f99, %f110, %f94;
	ld.shared.f32 	%f112, [%r36+208];
	fma.rn.f32 	%f113, %f99, %f112, %f96;
	ld.shared.f32 	%f114, [%r36+240];
	fma.rn.f32 	%f115, %f99, %f114, %f98;
	ld.shared.f32 	%f116, [%r33+1280];
	ld.shared.f32 	%f117, [%r36+20];
	fma.rn.f32 	%f118, %f116, %f117, %f101;
	ld.shared.f32 	%f119, [%r36+52];
	fma.rn.f32 	%f120, %f116, %f119, %f103;
	ld.shared.f32 	%f121, [%r36+84];
	fma.rn.f32 	%f122, %f116, %f121, %f105;
	ld.shared.f32 	%f123, [%r36+116];
	fma.rn.f32 	%f124, %f116, %f123, %f107;
	ld.shared.f32 	%f125, [%r36+148];
	fma.rn.f32 	%f126, %f116, %f125, %f109;
	ld.shared.f32 	%f127, [%r36+180];
	fma.rn.f32 	%f128, %f116, %f127, %f111;
	ld.shared.f32 	%f129, [%r36+212];
	fma.rn.f32 	%f130, %f116, %f129, %f113;
	ld.shared.f32 	%f131, [%r36+244];
	fma.rn.f32 	%f132, %f116, %f131, %f115;
	ld.shared.f32 	%f133, [%r33+1536];
	ld.shared.f32 	%f134, [%r36+24];
	fma.rn.f32 	%f135, %f133, %f134, %f118;
	ld.shared.f32 	%f136, [%r36+56];
	fma.rn.f32 	%f137, %f133, %f136, %f120;
	ld.shared.f32 	%f138, [%r36+88];
	fma.rn.f32 	%f139, %f133, %f138, %f122;
	ld.shared.f32 	%f140, [%r36+120];
	fma.rn.f32 	%f141, %f133, %f140, %f124;
	ld.shared.f32 	%f142, [%r36+152];
	fma.rn.f32 	%f143, %f133, %f142, %f126;
	ld.shared.f32 	%f144, [%r36+184];
	fma.rn.f32 	%f145, %f133, %f144, %f128;
	ld.shared.f32 	%f146, [%r36+216];
	fma.rn.f32 	%f147, %f133, %f146, %f130;
	ld.shared.f32 	%f148, [%r36+248];
	fma.rn.f32 	%f149, %f133, %f148, %f132;
	ld.shared.f32 	%f150, [%r33+1792];
	ld.shared.f32 	%f151, [%r36+28];
	fma.rn.f32 	%f198, %f150, %f151, %f135;
	ld.shared.f32 	%f152, [%r36+60];
	fma.rn.f32 	%f197, %f150, %f152, %f137;
	ld.shared.f32 	%f153, [%r36+92];
	fma.rn.f32 	%f196, %f150, %f153, %f139;
	ld.shared.f32 	%f154, [%r36+124];
	fma.rn.f32 	%f195, %f150, %f154, %f141;
	ld.shared.f32 	%f155, [%r36+156];
	fma.rn.f32 	%f194, %f150, %f155, %f143;
	ld.shared.f32 	%f156, [%r36+188];
	fma.rn.f32 	%f193, %f150, %f156, %f145;
	ld.shared.f32 	%f157, [%r36+220];
	fma.rn.f32 	%f192, %f150, %f157, %f147;
	ld.shared.f32 	%f158, [%r36+252];
	fma.rn.f32 	%f191, %f150, %f158, %f149;
	bar.sync 	0;
	add.s32 	%r42, %r42, 8;
	add.s32 	%r41, %r41, %r10;
	add.s32 	%r40, %r40, 8;
	setp.lt.s32 	%p3, %r42, %r19;
	@%p3 bra 	$L__BB2_4;
$L__BB2_5:
	cvta.to.global.u64 	%rd16, %rd5;
	add.s32 	%r37, %r5, %r1;
	add.s32 	%r38, %r2, %r6;
	mad.lo.s32 	%r39, %r37, %r18, %r38;
	mul.wide.s32 	%rd17, %r39, 4;
	add.s64 	%rd18, %rd16, %rd17;
	ld.global.f32 	%f159, [%rd18];
	mul.f32 	%f160, %f26, %f159;
	fma.rn.f32 	%f161, %f25, %f198, %f160;
	st.global.f32 	[%rd18], %f161;
	mul.wide.s32 	%rd19, %r18, 4;
	add.s64 	%rd20, %rd18, %rd19;
	ld.global.f32 	%f162, [%rd20];
	mul.f32 	%f163, %f26, %f162;
	fma.rn.f32 	%f164, %f25, %f197, %f163;
	st.global.f32 	[%rd20], %f164;
	add.s64 	%rd21, %rd20, %rd19;
	ld.global.f32 	%f165, [%rd21];
	mul.f32 	%f166, %f26, %f165;
	fma.rn.f32 	%f167, %f25, %f196, %f166;
	st.global.f32 	[%rd21], %f167;
	add.s64 	%rd22, %rd21, %rd19;
	ld.global.f32 	%f168, [%rd22];
	mul.f32 	%f169, %f26, %f168;
	fma.rn.f32 	%f170, %f25, %f195, %f169;
	st.global.f32 	[%rd22], %f170;
	add.s64 	%rd23, %rd22, %rd19;
	ld.global.f32 	%f171, [%rd23];
	mul.f32 	%f172, %f26, %f171;
	fma.rn.f32 	%f173, %f25, %f194, %f172;
	st.global.f32 	[%rd23], %f173;
	add.s64 	%rd24, %rd23, %rd19;
	ld.global.f32 	%f174, [%rd24];
	mul.f32 	%f175, %f26, %f174;
	fma.rn.f32 	%f176, %f25, %f193, %f175;
	st.global.f32 	[%rd24], %f176;
	add.s64 	%rd25, %rd24, %rd19;
	ld.global.f32 	%f177, [%rd25];
	mul.f32 	%f178, %f26, %f177;
	fma.rn.f32 	%f179, %f25, %f192, %f178;
	st.global.f32 	[%rd25], %f179;
	add.s64 	%rd26, %rd25, %rd19;
	ld.global.f32 	%f180, [%rd26];
	mul.f32 	%f181, %f26, %f180;
	fma.rn.f32 	%f182, %f25, %f191, %f181;
	st.global.f32 	[%rd26], %f182;
	ret;

}
	// .globl	_Z15sgemm_2d_tilingiiifPKfS0_fPf
.visible .entry _Z15sgemm_2d_tilingiiifPKfS0_fPf(
	.param .u32 _Z15sgemm_2d_tilingiiifPKfS0_fPf_param_0,
	.param .u32 _Z15sgemm_2d_tilingiiifPKfS0_fPf_param_1,
	.param .u32 _Z15sgemm_2d_tilingiiifPKfS0_fPf_param_2,
	.param .f32 _Z15sgemm_2d_tilingiiifPKfS0_fPf_param_3,
	.param .u64 .ptr .align 1 _Z15sgemm_2d_tilingiiifPKfS0_fPf_param_4,
	.param .u64 .ptr .align 1 _Z15sgemm_2d_tilingiiifPKfS0_fPf_param_5,
	.param .f32 _Z15sgemm_2d_tilingiiifPKfS0_fPf_param_6,
	.param .u64 .ptr .align 1 _Z15sgemm_2d_tilingiiifPKfS0_fPf_param_7
)
{
	.reg .pred 	%p<5>;
	.reg .b16 	%rs<3>;
	.reg .b32 	%r<209>;
	.reg .b32 	%f<677>;
	.reg .b64 	%rd<131>;
	// demoted variable
	.shared .align 4 .b8 _ZZ15sgemm_2d_tilingiiifPKfS0_fPfE2As[4096];
	// demoted variable
	.shared .align 4 .b8 _ZZ15sgemm_2d_tilingiiifPKfS0_fPfE2Bs[4096];
	ld.param.u32 	%r40, [_Z15sgemm_2d_tilingiiifPKfS0_fPf_param_1];
	ld.param.u32 	%r41, [_Z15sgemm_2d_tilingiiifPKfS0_fPf_param_2];
	ld.param.f32 	%f257, [_Z15sgemm_2d_tilingiiifPKfS0_fPf_param_3];
	ld.param.u64 	%rd3, [_Z15sgemm_2d_tilingiiifPKfS0_fPf_param_4];
	ld.param.u64 	%rd4, [_Z15sgemm_2d_tilingiiifPKfS0_fPf_param_5];
	ld.param.f32 	%f258, [_Z15sgemm_2d_tilingiiifPKfS0_fPf_param_6];
	ld.param.u64 	%rd5, [_Z15sgemm_2d_tilingiiifPKfS0_fPf_param_7];
	mov.u32 	%r42, %ntid.x;
	setp.eq.s32 	%p1, %r42, 256;
	@%p1 bra 	$L__BB3_2;
	mov.u64 	%rd6, $str$2;
	cvta.global.u64 	%rd7, %rd6;
	mov.u64 	%rd8, $str$1;
	cvta.global.u64 	%rd9, %rd8;
	mov.u64 	%rd10, __unnamed_2;
	cvta.global.u64 	%rd11, %rd10;
	{ // callseq 1, 0
	.param .b64 param0;
	st.param.b64 	[param0], %rd7;
	.param .b64 param1;
	st.param.b64 	[param1], %rd9;
	.param .b32 param2;
	st.param.b32 	[param2], 129;
	.param .b64 param3;
	st.param.b64 	[param3], %rd11;
	.param .b64 param4;
	st.param.b64 	[param4], 1;
	call.uni 
	__assertfail, 
	(
	param0, 
	param1, 
	param2, 
	param3, 
	param4
	);
	} // callseq 1
$L__BB3_2:
	mov.u32 	%r43, %ctaid.y;
	shl.b32 	%r1, %r43, 7;
	mov.u32 	%r44, %ctaid.x;
	shl.b32 	%r2, %r44, 7;
	mov.u32 	%r3, %tid.x;
	setp.eq.s32 	%p2, %r41, 0;
	mov.f32 	%f613, 0f00000000;
	mov.f32 	%f614, %f613;
	mov.f32 	%f615, %f613;
	mov.f32 	%f616, %f613;
	mov.f32 	%f617, %f613;
	mov.f32 	%f618, %f613;
	mov.f32 	%f619, %f613;
	mov.f32 	%f620, %f613;
	mov.f32 	%f621, %f613;
	mov.f32 	%f622, %f613;
	mov.f32 	%f623, %f613;
	mov.f32 	%f624, %f613;
	mov.f32 	%f625, %f613;
	mov.f32 	%f626, %f613;
	mov.f32 	%f627, %f613;
	mov.f32 	%f628, %f613;
	mov.f32 	%f629, %f613;
	mov.f32 	%f630, %f613;
	mov.f32 	%f631, %f613;
	mov.f32 	%f632, %f613;
	mov.f32 	%f633, %f613;
	mov.f32 	%f634, %f613;
	mov.f32 	%f635, %f613;
	mov.f32 	%f636, %f613;
	mov.f32 	%f637, %f613;
	mov.f32 	%f638, %f613;
	mov.f32 	%f639, %f613;
	mov.f32 	%f640, %f613;
	mov.f32 	%f641, %f613;
	mov.f32 	%f642, %f613;
	mov.f32 	%f643, %f613;
	mov.f32 	%f644, %f613;
	mov.f32 	%f645, %f613;
	mov.f32 	%f646, %f613;
	mov.f32 	%f647, %f613;
	mov.f32 	%f648, %f613;
	mov.f32 	%f649, %f613;
	mov.f32 	%f650, %f613;
	mov.f32 	%f651, %f613;
	mov.f32 	%f652, %f613;
	mov.f32 	%f653, %f613;
	mov.f32 	%f654, %f613;
	mov.f32 	%f655, %f613;
	mov.f32 	%f656, %f613;
	mov.f32 	%f657, %f613;
	mov.f32 	%f658, %f613;
	mov.f32 	%f659, %f613;
	mov.f32 	%f660, %f613;
	mov.f32 	%f661, %f613;
	mov.f32 	%f662, %f613;
	mov.f32 	%f663, %f613;
	mov.f32 	%f664, %f613;
	mov.f32 	%f665, %f613;
	mov.f32 	%f666, %f613;
	mov.f32 	%f667, %f613;
	mov.f32 	%f668, %f613;
	mov.f32 	%f669, %f613;
	mov.f32 	%f670, %f613;
	mov.f32 	%f671, %f613;
	mov.f32 	%f672, %f613;
	mov.f32 	%f673, %f613;
	mov.f32 	%f674, %f613;
	mov.f32 	%f675, %f613;
	mov.f32 	%f676, %f613;
	@%p2 bra 	$L__BB3_7;
	cvta.to.global.u64 	%rd1, %rd3;
	cvta.to.global.u64 	%rd2, %rd4;
	and.b32  	%r4, %r3, 7;
	and.b32  	%r46, %r3, 127;
	shr.u32 	%r47, %r3, 3;
	add.s32 	%r48, %r1, %r47;
	mul.lo.s32 	%r5, %r48, %r41;
	mov.u32 	%r49, _ZZ15sgemm_2d_tilingiiifPKfS0_fPfE2As;
	shl.b32 	%r50, %r3, 2;
	add.s32 	%r6, %r49, %r50;
	add.s32 	%r51, %r3, 256;
	shr.u32 	%r52, %r51, 3;
	add.s32 	%r53, %r1, %r52;
	mul.lo.s32 	%r7, %r53, %r41;
	and.b32  	%r54, %r51, 2040;
	or.b32  	%r55, %r54, %r4;
	shl.b32 	%r56, %r55, 2;
	add.s32 	%r8, %r49, %r56;
	add.s32 	%r57, %r3, 512;
	shr.u32 	%r58, %r57, 3;
	add.s32 	%r59, %r1, %r58;
	mul.lo.s32 	%r9, %r59, %r41;
	and.b32  	%r60, %r57, 2040;
	or.b32  	%r61, %r60, %r4;
	shl.b32 	%r62, %r61, 2;
	add.s32 	%r10, %r49, %r62;
	add.s32 	%r63, %r3, 768;
	shr.u32 	%r64, %r63, 3;
	add.s32 	%r65, %r1, %r64;
	mul.lo.s32 	%r11, %r65, %r41;
	and.b32  	%r66, %r63, 2040;
	or.b32  	%r67, %r66, %r4;
	shl.b32 	%r68, %r67, 2;
	add.s32 	%r12, %r49, %r68;
	or.b32  	%r69, %r3, 1024;
	shr.u32 	%r70, %r69, 3;
	add.s32 	%r71, %r1, %r70;
	mul.lo.s32 	%r13, %r71, %r41;
	and.b32  	%r72, %r69, 2040;
	or.b32  	%r73, %r72, %r4;
	shl.b32 	%r74, %r73, 2;
	add.s32 	%r14, %r49, %r74;
	add.s32 	%r75, %r3, 1280;
	shr.u32 	%r76, %r75, 3;
	add.s32 	%r77, %r1, %r76;
	mul.lo.s32 	%r15, %r77, %r41;
	and.b32  	%r78, %r75, 4088;
	or.b32  	%r79, %r78, %r4;
	shl.b32 	%r80, %r79, 2;
	add.s32 	%r16, %r49, %r80;
	add.s32 	%r81, %r3, 1536;
	shr.u32 	%r82, %r81, 3;
	add.s32 	%r83, %r1, %r82;
	mul.lo.s32 	%r17, %r83, %r41;
	and.b32  	%r84, %r81, 4088;
	or.b32  	%r85, %r84, %r4;
	shl.b32 	%r86, %r85, 2;
	add.s32 	%r18, %r49, %r86;
	add.s32 	%r87, %r3, 1792;
	shr.u32 	%r88, %r87, 3;
	add.s32 	%r89, %r1, %r88;
	mul.lo.s32 	%r19, %r89, %r41;
	and.b32  	%r90, %r87, 4088;
	or.b32  	%r91, %r90, %r4;
	shl.b32 	%r92, %r91, 2;
	add.s32 	%r20, %r49, %r92;
	mov.u32 	%r93, _ZZ15sgemm_2d_tilingiiifPKfS0_fPfE2Bs;
	add.s32 	%r21, %r93, %r50;
	and.b32  	%r94, %r51, 1920;
	or.b32  	%r95, %r94, %r46;
	shl.b32 	%r96, %r95, 2;
	add.s32 	%r22, %r93, %r96;
	and.b32  	%r97, %r57, 1920;
	or.b32  	%r98, %r97, %r46;
	shl.b32 	%r99, %r98, 2;
	add.s32 	%r23, %r93, %r99;
	shr.u32 	%r24, %r63, 7;
	and.b32  	%r100, %r63, 1920;
	or.b32  	%r101, %r100, %r46;
	shl.b32 	%r102, %r101, 2;
	add.s32 	%r25, %r93, %r102;
	shr.u32 	%r26, %r69, 7;
	and.b32  	%r103, %r69, 1920;
	or.b32  	%r104, %r103, %r46;
	shl.b32 	%r105, %r104, 2;
	add.s32 	%r27, %r93, %r105;
	shr.u32 	%r28, %r75, 7;
	and.b32  	%r106, %r75, 3968;
	or.b32  	%r107, %r106, %r46;
	shl.b32 	%r108, %r107, 2;
	add.s32 	%r29, %r93, %r108;
	and.b32  	%r109, %r81, 3968;
	or.b32  	%r110, %r109, %r46;
	shl.b32 	%r111, %r110, 2;
	add.s32 	%r30, %r93, %r111;
	and.b32  	%r112, %r87, 3968;
	or.b32  	%r113, %r112, %r46;
	shl.b32 	%r114, %r113, 2;
	add.s32 	%r31, %r93, %r114;
	cvt.u16.u32 	%rs1, %r3;
	and.b16  	%rs2, %rs1, 15;
	mul.wide.u16 	%r115, %rs2, 32;
	add.s32 	%r32, %r93, %r115;
	shl.b32 	%r116, %r3, 4;
	and.b32  	%r117, %r116, 16128;
	add.s32 	%r118, %r117, %r49;
	add.s32 	%r33, %r118, 128;
	mov.b32 	%r206, 0;
	mov.f32 	%f613, 0f00000000;
$L__BB3_4:
	add.s32 	%r120, %r206, %r4;
	add.s32 	%r121, %r120, %r5;
	mul.wide.u32 	%rd12, %r121, 4;
	add.s64 	%rd13, %rd1, %rd12;
	ld.global.f32 	%f261, [%rd13];
	st.shared.f32 	[%r6], %f261;
	add.s32 	%r122, %r120, %r7;
	mul.wide.u32 	%rd14, %r122, 4;
	add.s64 	%rd15, %rd1, %rd14;
	ld.global.f32 	%f262, [%rd15];
	st.shared.f32 	[%r8], %f262;
	add.s32 	%r123, %r120, %r9;
	mul.wide.u32 	%rd16, %r123, 4;
	add.s64 	%rd17, %rd1, %rd16;
	ld.global.f32 	%f263, [%rd17];
	st.shared.f32 	[%r10], %f263;
	add.s32 	%r124, %r120, %r11;
	mul.wide.u32 	%rd18, %r124, 4;
	add.s64 	%rd19, %rd1, %rd18;
	ld.global.f32 	%f264, [%rd19];
	st.shared.f32 	[%r12], %f264;
	add.s32 	%r125, %r120, %r13;
	mul.wide.u32 	%rd20, %r125, 4;
	add.s64 	%rd21, %rd1, %rd20;
	ld.global.f32 	%f265, [%rd21];
	st.shared.f32 	[%r14], %f265;
	add.s32 	%r126, %r120, %r15;
	mul.wide.u32 	%rd22, %r126, 4;
	add.s64 	%rd23, %rd1, %rd22;
	ld.global.f32 	%f266, [%rd23];
	st.shared.f32 	[%r16], %f266;
	add.s32 	%r127, %r120, %r17;
	mul.wide.u32 	%rd24, %r127, 4;
	add.s64 	%rd25, %rd1, %rd24;
	ld.global.f32 	%f267, [%rd25];
	st.shared.f32 	[%r18], %f267;
	add.s32 	%r128, %r120, %r19;
	mul.wide.u32 	%rd26, %r128, 4;
	add.s64 	%rd27, %rd1, %rd26;
	ld.global.f32 	%f268, [%rd27];
	st.shared.f32 	[%r20], %f268;
	shr.u32 	%r129, %r3, 7;
	add.s32 	%r130, %r129, %r206;
	and.b32  	%r131, %r3, 127;
	add.s32 	%r132, %r2, %r131;
	mad.lo.s32 	%r133, %r130, %r40, %r132;
	mul.wide.u32 	%rd28, %r133, 4;
	add.s64 	%rd29, %rd2, %rd28;
	ld.global.f32 	%f269, [%rd29];
	st.shared.f32 	[%r21], %f269;
	add.s32 	%r134, %r3, 256;
	shr.u32 	%r135, %r134, 7;
	add.s32 	%r136, %r135, %r206;
	mad.lo.s32 	%r137, %r136, %r40, %r132;
	mul.wide.u32 	%rd30, %r137, 4;
	add.s64 	%rd31, %rd2, %rd30;
	ld.global.f32 	%f270, [%rd31];
	st.shared.f32 	[%r22], %f270;
	add.s32 	%r138, %r3, 512;
	shr.u32 	%r139, %r138, 7;
	add.s32 	%r140, %r139, %r206;
	mad.lo.s32 	%r141, %r140, %r40, %r132;
	mul.wide.u32 	%rd32, %r141, 4;
	add.s64 	%rd33, %rd2, %rd32;
	ld.global.f32 	%f271, [%rd33];
	st.shared.f32 	[%r23], %f271;
	add.s32 	%r142, %r24, %r206;
	mad.lo.s32 	%r143, %r142, %r40, %r132;
	mul.wide.u32 	%rd34, %r143, 4;
	add.s64 	%rd35, %rd2, %rd34;
	ld.global.f32 	%f272, [%rd35];
	st.shared.f32 	[%r25], %f272;
	add.s32 	%r144, %r26, %r206;
	mad.lo.s32 	%r145, %r144, %r40, %r132;
	mul.wide.u32 	%rd36, %r145, 4;
	add.s64 	%rd37, %rd2, %rd36;
	ld.global.f32 	%f273, [%rd37];
	st.shared.f32 	[%r27], %f273;
	add.s32 	%r146, %r28, %r206;
	mad.lo.s32 	%r147, %r146, %r40, %r132;
	mul.wide.u32 	%rd38, %r147, 4;
	add.s64 	%rd39, %rd2, %rd38;
	ld.global.f32 	%f274, [%rd39];
	st.shared.f32 	[%r29], %f274;
	add.s32 	%r148, %r3, 1536;
	shr.u32 	%r149, %r148, 7;
	add.s32 	%r150, %r149, %r206;
	mad.lo.s32 	%r151, %r150, %r40, %r132;
	mul.wide.u32 	%rd40, %r151, 4;
	add.s64 	%rd41, %rd2, %rd40;
	ld.global.f32 	%f275, [%rd41];
	st.shared.f32 	[%r30], %f275;
	add.s32 	%r152, %r3, 1792;
	shr.u32 	%r153, %r152, 7;
	add.s32 	%r154, %r153, %r206;
	mad.lo.s32 	%r155, %r154, %r40, %r132;
	mul.wide.u32 	%rd42, %r155, 4;
	add.s64 	%rd43, %rd2, %rd42;
	ld.global.f32 	%f276, [%rd43];
	st.shared.f32 	[%r31], %f276;
	bar.sync 	0;
	mov.b32 	%r208, 16;
	mov.u32 	%r207, %r33;
$L__BB3_5:
	ld.shared.f32 	%f277, [%r207+-128];
	ld.shared.f32 	%f278, [%r207+-96];
	ld.shared.f32 	%f279, [%r207+-64];
	ld.shared.f32 	%f280, [%r207+-32];
	ld.shared.f32 	%f281, [%r207];
	ld.shared.f32 	%f282, [%r207+32];
	ld.shared.f32 	%f283, [%r207+64];
	ld.shared.f32 	%f284, [%r207+96];
	add.s32 	%r156, %r32, %r208;
	ld.shared.f32 	%f285, [%r156+-16];
	ld.shared.f32 	%f286, [%r156+-12];
	ld.shared.f32 	%f287, [%r156+-8];
	ld.shared.f32 	%f288, [%r156+-4];
	ld.shared.f32 	%f289, [%r156];
	ld.shared.f32 	%f290, [%r156+4];
	ld.shared.f32 	%f291, [%r156+8];
	ld.shared.f32 	%f292, [%r156+12];
	fma.rn.f32 	%f676, %f277, %f285, %f676;
	fma.rn.f32 	%f675, %f277, %f286, %f675;
	fma.rn.f32 	%f674, %f277, %f287, %f674;
	fma.rn.f32 	%f673, %f277, %f288, %f673;
	fma.rn.f32 	%f672, %f277, %f289, %f672;
	fma.rn.f32 	%f671, %f277, %f290, %f671;
	fma.rn.f32 	%f670, %f277, %f291, %f670;
	fma.rn.f32 	%f669, %f277, %f292, %f669;
	fma.rn.f32 	%f668, %f278, %f285, %f668;
	fma.rn.f32 	%f667, %f278, %f286, %f667;
	fma.rn.f32 	%f666, %f278, %f287, %f666;
	fma.rn.f32 	%f665, %f278, %f288, %f665;
	fma.rn.f32 	%f664, %f278, %f289, %f664;
	fma.rn.f32 	%f663, %f278, %f290, %f663;
	fma.rn.f32 	%f662, %f278, %f291, %f662;
	fma.rn.f32 	%f661, %f278, %f292, %f661;
	fma.rn.f32 	%f660, %f279, %f285, %f660;
	fma.rn.f32 	%f659, %f279, %f286, %f659;
	fma.rn.f32 	%f658, %f279, %f287, %f658;
	fma.rn.f32 	%f657, %f279, %f288, %f657;
	fma.rn.f32 	%f656, %f279, %f289, %f656;
	fma.rn.f32 	%f655, %f279, %f290, %f655;
	fma.rn.f32 	%f654, %f279, %f291, %f654;
	fma.rn.f32 	%f653, %f279, %f292, %f653;
	fma.rn.f32 	%f652, %f280, %f285, %f652;
	fma.rn.f32 	%f651, %f280, %f286, %f651;
	fma.rn.f32 	%f650, %f280, %f287, %f650;
	fma.rn.f32 	%f649, %f280, %f288, %f649;
	fma.rn.f32 	%f648, %f280, %f289, %f648;
	fma.rn.f32 	%f647, %f280, %f290, %f647;
	fma.rn.f32 	%f646, %f280, %f291, %f646;
	fma.rn.f32 	%f645, %f280, %f292, %f645;
	fma.rn.f32 	%f644, %f281, %f285, %f644;
	fma.rn.f32 	%f643, %f281, %f286, %f643;
	fma.rn.f32 	%f642, %f281, %f287, %f642;
	fma.rn.f32 	%f641, %f281, %f288, %f641;
	fma.rn.f32 	%f640, %f281, %f289, %f640;
	fma.rn.f32 	%f639, %f281, %f290, %f639;
	fma.rn.f32 	%f638, %f281, %f291, %f638;
	fma.rn.f32 	%f637, %f281, %f292, %f637;
	fma.rn.f32 	%f636, %f282, %f285, %f636;
	fma.rn.f32 	%f635, %f282, %f286, %f635;
	fma.rn.f32 	%f634, %f282, %f287, %f634;
	fma.rn.f32 	%f633, %f282, %f288, %f633;
	fma.rn.f32 	%f632, %f282, %f289, %f632;
	fma.rn.f32 	%f631, %f282, %f290, %f631;
	fma.rn.f32 	%f630, %f282, %f291, %f630;
	fma.rn.f32 	%f629, %f282, %f292, %f629;
	fma.rn.f32 	%f628, %f283, %f285, %f628;
	fma.rn.f32 	%f627, %f283, %f286, %f627;
	fma.rn.f32 	%f626, %f283, %f287, %f626;
	fma.rn.f32 	%f625, %f283, %f288, %f625;
	fma.rn.f32 	%f624, %f283, %f289, %f624;
	fma.rn.f32 	%f623, %f283, %f290, %f623;
	fma.rn.f32 	%f622, %f283, %f291, %f622;
	fma.rn.f32 	%f621, %f283, %f292, %f621;
	fma.rn.f32 	%f620, %f284, %f285, %f620;
	fma.rn.f32 	%f619, %f284, %f286, %f619;
	fma.rn.f32 	%f618, %f284, %f287, %f618;
	fma.rn.f32 	%f617, %f284, %f288, %f617;
	fma.rn.f32 	%f616, %f284, %f289, %f616;
	fma.rn.f32 	%f615, %f284, %f290, %f615;
	fma.rn.f32 	%f614, %f284, %f291, %f614;
	fma.rn.f32 	%f613, %f284, %f292, %f613;
	add.s32 	%r208, %r208, 512;
	add.s32 	%r207, %r207, 4;
	setp.ne.s32 	%p3, %r208, 4112;
	@%p3 bra 	$L__BB3_5;
	bar.sync 	0;
	add.s32 	%r206, %r206, 8;
	setp.lt.u32 	%p4, %r206, %r41;
	@%p4 bra 	$L__BB3_4;
$L__BB3_7:
	cvta.to.global.u64 	%rd44, %rd5;
	shr.u32 	%r157, %r3, 1;
	and.b32  	%r158, %r157, 504;
	add.s32 	%r159, %r158, %r1;
	shl.b32 	%r160, %r3, 3;
	and.b32  	%r161, %r160, 120;
	add.s32 	%r162, %r161, %r2;
	mad.lo.s32 	%r163, %r159, %r40, %r162;
	mul.wide.u32 	%rd45, %r163, 4;
	add.s64 	%rd46, %rd44, %rd45;
	ld.global.f32 	%f293, [%rd46];
	mul.f32 	%f294, %f258, %f293;
	fma.rn.f32 	%f295, %f257, %f676, %f294;
	st.global.f32 	[%rd46], %f295;
	ld.global.f32 	%f296, [%rd46+4];
	mul.f32 	%f297, %f258, %f296;
	fma.rn.f32 	%f298, %f257, %f675, %f297;
	st.global.f32 	[%rd46+4], %f298;
	ld.global.f32 	%f299, [%rd46+8];
	mul.f32 	%f300, %f258, %f299;
	fma.rn.f32 	%f301, %f257, %f674, %f300;
	st.global.f32 	[%rd46+8], %f301;
	ld.global.f32 	%f302, [%rd46+12];
	mul.f32 	%f303, %f258, %f302;
	fma.rn.f32 	%f304, %f257, %f673, %f303;
	st.global.f32 	[%rd46+12], %f304;
	ld.global.f32 	%f305, [%rd46+16];
	mul.f32 	%f306, %f258, %f305;
	fma.rn.f32 	%f307, %f257, %f672, %f306;
	st.global.f32 	[%rd46+16], %f307;
	ld.global.f32 	%f308, [%rd46+20];
	mul.f32 	%f309, %f258, %f308;
	fma.rn.f32 	%f310, %f257, %f671, %f309;
	st.global.f32 	[%rd46+20], %f310;
	ld.global.f32 	%f311, [%rd46+24];
	mul.f32 	%f312, %f258, %f311;
	fma.rn.f32 	%f313, %f257, %f670, %f312;
	st.global.f32 	[%rd46+24], %f313;
	ld.global.f32 	%f314, [%rd46+28];
	mul.f32 	%f315, %f258, %f314;
	fma.rn.f32 	%f316, %f257, %f669, %f315;
	st.global.f32 	[%rd46+28], %f316;
	add.s32 	%r164, %r163, %r40;
	mul.wide.u32 	%rd47, %r164, 4;
	add.s64 	%rd48, %rd44, %rd47;
	ld.global.f32 	%f317, [%rd48];
	mul.f32 	%f318, %f258, %f317;
	fma.rn.f32 	%f319, %f257, %f668, %f318;
	st.global.f32 	[%rd48], %f319;
	add.s32 	%r165, %r164, 1;
	mul.wide.u32 	%rd49, %r165, 4;
	add.s64 	%rd50, %rd44, %rd49;
	ld.global.f32 	%f320, [%rd50];
	mul.f32 	%f321, %f258, %f320;
	fma.rn.f32 	%f322, %f257, %f667, %f321;
	st.global.f32 	[%rd50], %f322;
	add.s32 	%r166, %r164, 2;
	mul.wide.u32 	%rd51, %r166, 4;
	add.s64 	%rd52, %rd44, %rd51;
	ld.global.f32 	%f323, [%rd52];
	mul.f32 	%f324, %f258, %f323;
	fma.rn.f32 	%f325, %f257, %f666, %f324;
	st.global.f32 	[%rd52], %f325;
	add.s32 	%r167, %r164, 3;
	mul.wide.u32 	%rd53, %r167, 4;
	add.s64 	%rd54, %rd44, %rd53;
	ld.global.f32 	%f326, [%rd54];
	mul.f32 	%f327, %f258, %f326;
	fma.rn.f32 	%f328, %f257, %f665, %f327;
	st.global.f32 	[%rd54], %f328;
	add.s32 	%r168, %r164, 4;
	mul.wide.u32 	%rd55, %r168, 4;
	add.s64 	%rd56, %rd44, %rd55;
	ld.global.f32 	%f329, [%rd56];
	mul.f32 	%f330, %f258, %f329;
	fma.rn.f32 	%f331, %f257, %f664, %f330;
	st.global.f32 	[%rd56], %f331;
	add.s32 	%r169, %r164, 5;
	mul.wide.u32 	%rd57, %r169, 4;
	add.s64 	%rd58, %rd44, %rd57;
	ld.global.f32 	%f332, [%rd58];
	mul.f32 	%f333, %f258, %f332;
	fma.rn.f32 	%f334, %f257, %f663, %f333;
	st.global.f32 	[%rd58], %f334;
	add.s32 	%r170, %r164, 6;
	mul.wide.u32 	%rd59, %r170, 4;
	add.s64 	%rd60, %rd44, %rd59;
	ld.global.f32 	%f335, [%rd60];
	mul.f32 	%f336, %f258, %f335;
	fma.rn.f32 	%f337, %f257, %f662, %f336;
	st.global.f32 	[%rd60], %f337;
	add.s32 	%r171, %r164, 7;
	mul.wide.u32 	%rd61, %r171, 4;
	add.s64 	%rd62, %rd44, %rd61;
	ld.global.f32 	%f338, [%rd62];
	mul.f32 	%f339, %f258, %f338;
	fma.rn.f32 	%f340, %f257, %f661, %f339;
	st.global.f32 	[%rd62], %f340;
	add.s32 	%r172, %r164, %r40;
	mul.wide.u32 	%rd63, %r172, 4;
	add.s64 	%rd64, %rd44, %rd63;
	ld.global.f32 	%f341, [%rd64];
	mul.f32 	%f342, %f258, %f341;
	fma.rn.f32 	%f343, %f257, %f660, %f342;
	st.global.f32 	[%rd64], %f343;
	ld.global.f32 	%f344, [%rd64+4];
	mul.f32 	%f345, %f258, %f344;
	fma.rn.f32 	%f346, %f257, %f659, %f345;
	st.global.f32 	[%rd64+4], %f346;
	add.s32 	%r173, %r166, %r40;
	mul.wide.u32 	%rd65, %r173, 4;
	add.s64 	%rd66, %rd44, %rd65;
	ld.global.f32 	%f347, [%rd66];
	mul.f32 	%f348, %f258, %f347;
	fma.rn.f32 	%f349, %f257, %f658, %f348;
	st.global.f32 	[%rd66], %f349;
	ld.global.f32 	%f350, [%rd66+4];
	mul.f32 	%f351, %f258, %f350;
	fma.rn.f32 	%f352, %f257, %f657, %f351;
	st.global.f32 	[%rd66+4], %f352;
	add.s32 	%r174, %r173, 2;
	mul.wide.u32 	%rd67, %r174, 4;
	add.s64 	%rd68, %rd44, %rd67;
	ld.global.f32 	%f353, [%rd68];
	mul.f32 	%f354, %f258, %f353;
	fma.rn.f32 	%f355, %f257, %f656, %f354;
	st.global.f32 	[%rd68], %f355;
	ld.global.f32 	%f356, [%rd68+4];
	mul.f32 	%f357, %f258, %f356;
	fma.rn.f32 	%f358, %f257, %f655, %f357;
	st.global.f32 	[%rd68+4], %f358;
	add.s32 	%r175, %r173, 4;
	mul.wide.u32 	%rd69, %r175, 4;
	add.s64 	%rd70, %rd44, %rd69;
	ld.global.f32 	%f359, [%rd70];
	mul.f32 	%f360, %f258, %f359;
	fma.rn.f32 	%f361, %f257, %f654, %f360;
	st.global.f32 	[%rd70], %f361;
	ld.global.f32 	%f362, [%rd70+4];
	mul.f32 	%f363, %f258, %f362;
	fma.rn.f32 	%f364, %f257, %f653, %f363;
	st.global.f32 	[%rd70+4], %f364;
	add.s32 	%r176, %r172, %r40;
	mul.wide.u32 	%rd71, %r176, 4;
	add.s64 	%rd72, %rd44, %rd71;
	ld.global.f32 	%f365, [%rd72];
	mul.f32 	%f366, %f258, %f365;
	fma.rn.f32 	%f367, %f257, %f652, %f366;
	st.global.f32 	[%rd72], %f367;
	add.s32 	%r177, %r176, 1;
	mul.wide.u32 	%rd73, %r177, 4;
	add.s64 	%rd74, %rd44, %rd73;
	ld.global.f32 	%f368, [%rd74];
	mul.f32 	%f369, %f258, %f368;
	fma.rn.f32 	%f370, %f257, %f651, %f369;
	st.global.f32 	[%rd74], %f370;
	add.s32 	%r178, %r176, 2;
	mul.wide.u32 	%rd75, %r178, 4;
	add.s64 	%rd76, %rd44, %rd75;
	ld.global.f32 	%f371, [%rd76];
	mul.f32 	%f372, %f258, %f371;
	fma.rn.f32 	%f373, %f257, %f650, %f372;
	st.global.f32 	[%rd76], %f373;
	add.s32 	%r179, %r176, 3;
	mul.wide.u32 	%rd77, %r179, 4;
	add.s64 	%rd78, %rd44, %rd77;
	ld.global.f32 	%f374, [%rd78];
	mul.f32 	%f375, %f258, %f374;
	fma.rn.f32 	%f376, %f257, %f649, %f375;
	st.global.f32 	[%rd78], %f376;
	add.s32 	%r180, %r176, 4;
	mul.wide.u32 	%rd79, %r180, 4;
	add.s64 	%rd80, %rd44, %rd79;
	ld.global.f32 	%f377, [%rd80];
	mul.f32 	%f378, %f258, %f377;
	fma.rn.f32 	%f379, %f257, %f648, %f378;
	st.global.f32 	[%rd80], %f379;
	add.s32 	%r181, %r176, 5;
	mul.wide.u32 	%rd81, %r181, 4;
	add.s64 	%rd82, %rd44, %rd81;
	ld.global.f32 	%f380, [%rd82];
	mul.f32 	%f381, %f258, %f380;
	fma.rn.f32 	%f382, %f257, %f647, %f381;
	st.global.f32 	[%rd82], %f382;
	add.s32 	%r182, %r176, 6;
	mul.wide.u32 	%rd83, %r182, 4;
	add.s64 	%rd84, %rd44, %rd83;
	ld.global.f32 	%f383, [%rd84];
	mul.f32 	%f384, %f258, %f383;
	fma.rn.f32 	%f385, %f257, %f646, %f384;
	st.global.f32 	[%rd84], %f385;
	add.s32 	%r183, %r176, 7;
	mul.wide.u32 	%rd85, %r183, 4;
	add.s64 	%rd86, %rd44, %rd85;
	ld.global.f32 	%f386, [%rd86];
	mul.f32 	%f387, %f258, %f386;
	fma.rn.f32 	%f388, %f257, %f645, %f387;
	st.global.f32 	[%rd86], %f388;
	add.s32 	%r184, %r176, %r40;
	mul.wide.u32 	%rd87, %r184, 4;
	add.s64 	%rd88, %rd44, %rd87;
	ld.global.f32 	%f389, [%rd88];
	mul.f32 	%f390, %f258, %f389;
	fma.rn.f32 	%f391, %f257, %f644, %f390;
	st.global.f32 	[%rd88], %f391;
	ld.global.f32 	%f392, [%rd88+4];
	mul.f32 	%f393, %f258, %f392;
	fma.rn.f32 	%f394, %f257, %f643, %f393;
	st.global.f32 	[%rd88+4], %f394;
	ld.global.f32 	%f395, [%rd88+8];
	mul.f32 	%f396, %f258, %f395;
	fma.rn.f32 	%f397, %f257, %f642, %f396;
	st.global.f32 	[%rd88+8], %f397;
	ld.global.f32 	%f398, [%rd88+12];
	mul.f32 	%f399, %f258, %f398;
	fma.rn.f32 	%f400, %f257, %f641, %f399;
	st.global.f32 	[%rd88+12], %f400;
	add.s32 	%r185, %r180, %r40;
	mul.wide.u32 	%rd89, %r185, 4;
	add.s64 	%rd90, %rd44, %rd89;
	ld.global.f32 	%f401, [%rd90];
	mul.f32 	%f402, %f258, %f401;
	fma.rn.f32 	%f403, %f257, %f640, %f402;
	st.global.f32 	[%rd90], %f403;
	ld.global.f32 	%f404, [%rd90+4];
	mul.f32 	%f405, %f258, %f404;
	fma.rn.f32 	%f406, %f257, %f639, %f405;
	st.global.f32 	[%rd90+4], %f406;
	ld.global.f32 	%f407, [%rd90+8];
	mul.f32 	%f408, %f258, %f407;
	fma.rn.f32 	%f409, %f257, %f638, %f408;
	st.global.f32 	[%rd90+8], %f409;
	ld.global.f32 	%f410, [%rd90+12];
	mul.f32 	%f411, %f258, %f410;
	fma.rn.f32 	%f412, %f257, %f637, %f411;
	st.global.f32 	[%rd90+12], %f412;
	add.s32 	%r186, %r184, %r40;
	mul.wide.u32 	%rd91, %r186, 4;
	add.s64 	%rd92, %rd44, %rd91;
	ld.global.f32 	%f413, [%rd92];
	mul.f32 	%f414, %f258, %f413;
	fma.rn.f32 	%f415, %f257, %f636, %f414;
	st.global.f32 	[%rd92], %f415;
	add.s32 	%r187, %r186, 1;
	mul.wide.u32 	%rd93, %r187, 4;
	add.s64 	%rd94, %rd44, %rd93;
	ld.global.f32 	%f416, [%rd94];
	mul.f32 	%f417, %f258, %f416;
	fma.rn.f32 	%f418, %f257, %f635, %f417;
	st.global.f32 	[%rd94], %f418;
	add.s32 	%r188, %r186, 2;
	mul.wide.u32 	%rd95, %r188, 4;
	add.s64 	%rd96, %rd44, %rd95;
	ld.global.f32 	%f419, [%rd96];
	mul.f32 	%f420, %f258, %f419;
	fma.rn.f32 	%f421, %f257, %f634, %f420;
	st.global.f32 	[%rd96], %f421;
	add.s32 	%r189, %r186, 3;
	mul.wide.u32 	%rd97, %r189, 4;
	add.s64 	%rd98, %rd44, %rd97;
	ld.global.f32 	%f422, [%rd98];
	mul.f32 	%f423, %f258, %f422;
	fma.rn.f32 	%f424, %f257, %f633, %f423;
	st.global.f32 	[%rd98], %f424;
	add.s32 	%r190, %r186, 4;
	mul.wide.u32 	%rd99, %r190, 4;
	add.s64 	%rd100, %rd44, %rd99;
	ld.global.f32 	%f425, [%rd100];
	mul.f32 	%f426, %f258, %f425;
	fma.rn.f32 	%f427, %f257, %f632, %f426;
	st.global.f32 	[%rd100], %f427;
	add.s32 	%r191, %r186, 5;
	mul.wide.u32 	%rd101, %r191, 4;
	add.s64 	%rd102, %rd44, %rd101;
	ld.global.f32 	%f428, [%rd102];
	mul.f32 	%f429, %f258, %f428;
	fma.rn.f32 	%f430, %f257, %f631, %f429;
	st.global.f32 	[%rd102], %f430;
	add.s32 	%r192, %r186, 6;
	mul.wide.u32 	%rd103, %r192, 4;
	add.s64 	%rd104, %rd44, %rd103;
	ld.global.f32 	%f431, [%rd104];
	mul.f32 	%f432, %f258, %f431;
	fma.rn.f32 	%f433, %f257, %f630, %f432;
	st.global.f32 	[%rd104], %f433;
	add.s32 	%r193, %r186, 7;
	mul.wide.u32 	%rd105, %r193, 4;
	add.s64 	%rd106, %rd44, %rd105;
	ld.global.f32 	%f434, [%rd106];
	mul.f32 	%f435, %f258, %f434;
	fma.rn.f32 	%f436, %f257, %f629, %f435;
	st.global.f32 	[%rd106], %f436;
	add.s32 	%r194, %r186, %r40;
	mul.wide.u32 	%rd107, %r194, 4;
	add.s64 	%rd108, %rd44, %rd107;
	ld.global.f32 	%f437, [%rd108];
	mul.f32 	%f438, %f258, %f437;
	fma.rn.f32 	%f439, %f257, %f628, %f438;
	st.global.f32 	[%rd108], %f439;
	ld.global.f32 	%f440, [%rd108+4];
	mul.f32 	%f441, %f258, %f440;
	fma.rn.f32 	%f442, %f257, %f627, %f441;
	st.global.f32 	[%rd108+4], %f442;
	add.s32 	%r195, %r188, %r40;
	mul.wide.u32 	%rd109, %r195, 4;
	add.s64 	%rd110, %rd44, %rd109;
	ld.global.f32 	%f443, [%rd110];
	mul.f32 	%f444, %f258, %f443;
	fma.rn.f32 	%f445, %f257, %f626, %f444;
	st.global.f32 	[%rd110], %f445;
	ld.global.f32 	%f446, [%rd110+4];
	mul.f32 	%f447, %f258, %f446;
	fma.rn.f32 	%f448, %f257, %f625, %f447;
	st.global.f32 	[%rd110+4], %f448;
	add.s32 	%r196, %r195, 2;
	mul.wide.u32 	%rd111, %r196, 4;
	add.s64 	%rd112, %rd44, %rd111;
	ld.global.f32 	%f449, [%rd112];
	mul.f32 	%f450, %f258, %f449;
	fma.rn.f32 	%f451, %f257, %f624, %f450;
	st.global.f32 	[%rd112], %f451;
	ld.global.f32 	%f452, [%rd112+4];
	mul.f32 	%f453, %f258, %f452;
	fma.rn.f32 	%f454, %f257, %f623, %f453;
	st.global.f32 	[%rd112+4], %f454;
	add.s32 	%r197, %r195, 4;
	mul.wide.u32 	%rd113, %r197, 4;
	add.s64 	%rd114, %rd44, %rd113;
	ld.global.f32 	%f455, [%rd114];
	mul.f32 	%f456, %f258, %f455;
	fma.rn.f32 	%f457, %f257, %f622, %f456;
	st.global.f32 	[%rd114], %f457;
	ld.global.f32 	%f458, [%rd114+4];
	mul.f32 	%f459, %f258, %f458;
	fma.rn.f32 	%f460, %f257, %f621, %f459;
	st.global.f32 	[%rd114+4], %f460;
	add.s32 	%r198, %r194, %r40;
	mul.wide.u32 	%rd115, %r198, 4;
	add.s64 	%rd116, %rd44, %rd115;
	ld.global.f32 	%f461, [%rd116];
	mul.f32 	%f462, %f258, %f461;
	fma.rn.f32 	%f463, %f257, %f620, %f462;
	st.global.f32 	[%rd116], %f463;
	add.s32 	%r199, %r198, 1;
	mul.wide.u32 	%rd117, %r199, 4;
	add.s64 	%rd118, %rd44, %rd117;
	ld.global.f32 	%f464, [%rd118];
	mul.f32 	%f465, %f258, %f464;
	fma.rn.f32 	%f466, %f257, %f619, %f465;
	st.global.f32 	[%rd118], %f466;
	add.s32 	%r200, %r198, 2;
	mul.wide.u32 	%rd119, %r200, 4;
	add.s64 	%rd120, %rd44, %rd119;
	ld.global.f32 	%f467, [%rd120];
	mul.f32 	%f468, %f258, %f467;
	fma.rn.f32 	%f469, %f257, %f618, %f468;
	st.global.f32 	[%rd120], %f469;
	add.s32 	%r201, %r198, 3;
	mul.wide.u32 	%rd121, %r201, 4;
	add.s64 	%rd122, %rd44, %rd121;
	ld.global.f32 	%f470, [%rd122];
	mul.f32 	%f471, %f258, %f470;
	fma.rn.f32 	%f472, %f257, %f617, %f471;
	st.global.f32 	[%rd122], %f472;
	add.s32 	%r202, %r198, 4;
	mul.wide.u32 	%rd123, %r202, 4;
	add.s64 	%rd124, %rd44, %rd123;
	ld.global.f32 	%f473, [%rd124];
	mul.f32 	%f474, %f258, %f473;
	fma.rn.f32 	%f475, %f257, %f616, %f474;
	st.global.f32 	[%rd124], %f475;
	add.s32 	%r203, %r198, 5;
	mul.wide.u32 	%rd125, %r203, 4;
	add.s64 	%rd126, %rd44, %rd125;
	ld.global.f32 	%f476, [%rd126];
	mul.f32 	%f477, %f258, %f476;
	fma.rn.f32 	%f478, %f257, %f615, %f477;
	st.global.f32 	[%rd126], %f478;
	add.s32 	%r204, %r198, 6;
	mul.wide.u32 	%rd127, %r204, 4;
	add.s64 	%rd128, %rd44, %rd127;
	ld.global.f32 	%f479, [%rd128];
	mul.f32 	%f480, %f258, %f479;
	fma.rn.f32 	%f481, %f257, %f614, %f480;
	st.global.f32 	[%rd128], %f481;
	add.s32 	%r205, %r198, 7;
	mul.wide.u32 	%rd129, %r205, 4;
	add.s64 	%rd130, %rd44, %rd129;
	ld.global.f32 	%f482, [%rd130];
	mul.f32 	%f483, %f258, %f482;
	fma.rn.f32 	%f484, %f257, %f613, %f483;
	st.global.f32 	[%rd130], %f484;
	ret;

}
	// .globl	_Z26sgemm_2d_tiling_vectorizediiifPKfS0_fPf
.visible .entry _Z26sgemm_2d_tiling_vectorizediiifPKfS0_fPf(
	.param .u32 _Z26sgemm_2d_tiling_vectorizediiifPKfS0_fPf_param_0,
	.param .u32 _Z26sgemm_2d_tiling_vectorizediiifPKfS0_fPf_param_1,
	.param .u32 _Z26sgemm_2d_tiling_vectorizediiifPKfS0_fPf_param_2,
	.param .f32 _Z26sgemm_2d_tiling_vectorizediiifPKfS0_fPf_param_3,
	.param .u64 .ptr .align 1 _Z26sgemm_2d_tiling_vectorizediiifPKfS0_fPf_param_4,
	.param .u64 .ptr .align 1 _Z26sgemm_2d_tiling_vectorizediiifPKfS0_fPf_param_5,
	.param .f32 _Z26sgemm_2d_tiling_vectorizediiifPKfS0_fPf_param_6,
	.param .u64 .ptr .align 1 _Z26sgemm_2d_tiling_vectorizediiifPKfS0_fPf_param_7
)
{
	.reg .pred 	%p<5>;
	.reg .b16 	%rs<3>;
	.reg .b32 	%r<81>;
	.reg .b32 	%f<671>;
	.reg .b64 	%rd<50>;
	// demoted variable
	.shared .align 4 .b8 _ZZ26sgemm_2d_tiling_vectorizediiifPKfS0_fPfE2As[4096];
	// demoted variable
	.shared .align 4 .b8 _ZZ26sgemm_2d_tiling_vectorizediiifPKfS0_fPfE2Bs[4096];
	mov.u32 	%r7, %ntid.x;
	setp.eq.s32 	%p1, %r7, 256;
	@%p1 bra 	$L__BB4_2;
	mov.u64 	%rd4, $str$2;
	cvta.global.u64 	%rd5, %rd4;
	mov.u64 	%rd6, $str$1;
	cvta.global.u64 	%rd7, %rd6;
	mov.u64 	%rd8, __unnamed_3;
	cvta.global.u64 	%rd9, %rd8;
	{ // callseq 2, 0
	.param .b64 param0;
	st.param.b64 	[param0], %rd5;
	.param .b64 param1;
	st.param.b64 	[param1], %rd7;
	.param .b32 param2;
	st.param.b32 	[param2], 214;
	.param .b64 param3;
	st.param.b64 	[param3], %rd9;
	.param .b64 param4;
	st.param.b64 	[param4], 1;
	call.uni 
	__assertfail, 
	(
	param0, 
	param1, 
	param2, 
	param3, 
	param4
	);
	} // callseq 2
$L__BB4_2:
	ld.param.u32 	%r76, [_Z26sgemm_2d_tiling_vectorizediiifPKfS0_fPf_param_2];
	setp.eq.s32 	%p2, %r76, 0;
	mov.f32 	%f607, 0f00000000;
	mov.f32 	%f608, %f607;
	mov.f32 	%f609, %f607;
	mov.f32 	%f610, %f607;
	mov.f32 	%f611, %f607;
	mov.f32 	%f612, %f607;
	mov.f32 	%f613, %f607;
	mov.f32 	%f614, %f607;
	mov.f32 	%f615, %f607;
	mov.f32 	%f616, %f607;
	mov.f32 	%f617, %f607;
	mov.f32 	%f618, %f607;
	mov.f32 	%f619, %f607;
	mov.f32 	%f620, %f607;
	mov.f32 	%f621, %f607;
	mov.f32 	%f622, %f607;
	mov.f32 	%f623, %f607;
	mov.f32 	%f624, %f607;
	mov.f32 	%f625, %f607;
	mov.f32 	%f626, %f607;
	mov.f32 	%f627, %f607;
	mov.f32 	%f628, %f607;
	mov.f32 	%f629, %f607;
	mov.f32 	%f630, %f607;
	mov.f32 	%f631, %f607;
	mov.f32 	%f632, %f607;
	mov.f32 	%f633, %f607;
	mov.f32 	%f634, %f607;
	mov.f32 	%f635, %f607;
	mov.f32 	%f636, %f607;
	mov.f32 	%f637, %f607;
	mov.f32 	%f638, %f607;
	mov.f32 	%f639, %f607;
	mov.f32 	%f640, %f607;
	mov.f32 	%f641, %f607;
	mov.f32 	%f642, %f607;
	mov.f32 	%f643, %f607;
	mov.f32 	%f644, %f607;
	mov.f32 	%f645, %f607;
	mov.f32 	%f646, %f607;
	mov.f32 	%f647, %f607;
	mov.f32 	%f648, %f607;
	mov.f32 	%f649, %f607;
	mov.f32 	%f650, %f607;
	mov.f32 	%f651, %f607;
	mov.f32 	%f652, %f607;
	mov.f32 	%f653, %f607;
	mov.f32 	%f654, %f607;
	mov.f32 	%f655, %f607;
	mov.f32 	%f656, %f607;
	mov.f32 	%f657, %f607;
	mov.f32 	%f658, %f607;
	mov.f32 	%f659, %f607;
	mov.f32 	%f660, %f607;
	mov.f32 	%f661, %f607;
	mov.f32 	%f662, %f607;
	mov.f32 	%f663, %f607;
	mov.f32 	%f664, %f607;
	mov.f32 	%f665, %f607;
	mov.f32 	%f666, %f607;
	mov.f32 	%f667, %f607;
	mov.f32 	%f668, %f607;
	mov.f32 	%f669, %f607;
	mov.f32 	%f670, %f607;
	@%p2 bra 	$L__BB4_7;
	mov.b32 	%r79, 0;
	mov.f32 	%f607, 0f00000000;
	mov.u32 	%r10, %tid.x;
	shr.u32 	%r11, %r10, 1;
	mov.u32 	%r12, %ctaid.y;
	shl.b32 	%r13, %r12, 7;
	add.s32 	%r14, %r13, %r11;
	shl.b32 	%r15, %r10, 2;
	and.b32  	%r16, %r15, 4;
$L__BB4_4:
	ld.param.u64 	%rd48, [_Z26sgemm_2d_tiling_vectorizediiifPKfS0_fPf_param_5];
	ld.param.u64 	%rd47, [_Z26sgemm_2d_tiling_vectorizediiifPKfS0_fPf_param_4];
	ld.param.u32 	%r77, [_Z26sgemm_2d_tiling_vectorizediiifPKfS0_fPf_param_2];
	ld.param.u32 	%r74, [_Z26sgemm_2d_tiling_vectorizediiifPKfS0_fPf_param_1];
	mad.lo.s32 	%r17, %r77, %r14, %r16;
	add.s32 	%r18, %r17, %r79;
	cvta.to.global.u64 	%rd10, %rd47;
	mul.wide.u32 	%rd11, %r18, 4;
	add.s64 	%rd12, %rd10, %rd11;
	ld.global.v4.f32 	{%f261, %f262, %f263, %f264}, [%rd12];
	shl.b32 	%r19, %r11, 2;
	shl.b32 	%r20, %r10, 11;
	and.b32  	%r21, %r20, 2048;
	or.b32  	%r22, %r21, %r19;
	mov.u32 	%r23, _ZZ26sgemm_2d_tiling_vectorizediiifPKfS0_fPfE2As;
	add.s32 	%r24, %r23, %r22;
	st.shared.f32 	[%r24], %f261;
	st.shared.f32 	[%r24+512], %f262;
	st.shared.f32 	[%r24+1024], %f263;
	st.shared.f32 	[%r24+1536], %f264;
	shr.u32 	%r25, %r10, 5;
	add.s32 	%r26, %r79, %r25;
	and.b32  	%r27, %r15, 124;
	mov.u32 	%r28, %ctaid.x;
	shl.b32 	%r29, %r28, 7;
	or.b32  	%r30, %r27, %r29;
	mad.lo.s32 	%r31, %r26, %r74, %r30;
	cvta.to.global.u64 	%rd13, %rd48;
	mul.wide.u32 	%rd14, %r31, 4;
	add.s64 	%rd15, %rd13, %rd14;
	ld.global.v4.f32 	{%f265, %f266, %f267, %f268}, [%rd15];
	shl.b32 	%r32, %r10, 4;
	and.b32  	%r33, %r32, 496;
	shl.b32 	%r34, %r25, 9;
	or.b32  	%r35, %r34, %r33;
	mov.u32 	%r36, _ZZ26sgemm_2d_tiling_vectorizediiifPKfS0_fPfE2Bs;
	add.s32 	%r37, %r36, %r35;
	st.shared.v4.f32 	[%r37], {%f265, %f266, %f267, %f268};
	bar.sync 	0;
	mov.b32 	%r80, 16;
$L__BB4_5:
	mov.u32 	%r38, %tid.x;
	shl.b32 	%r39, %r38, 1;
	and.b32  	%r40, %r39, 2016;
	mov.u32 	%r41, _ZZ26sgemm_2d_tiling_vectorizediiifPKfS0_fPfE2As;
	add.s32 	%r42, %r41, %r40;
	add.s32 	%r43, %r42, %r80;
	ld.shared.f32 	%f269, [%r43+-16];
	ld.shared.f32 	%f270, [%r43+-12];
	ld.shared.f32 	%f271, [%r43+-8];
	ld.shared.f32 	%f272, [%r43+-4];
	ld.shared.f32 	%f273, [%r43];
	ld.shared.f32 	%f274, [%r43+4];
	ld.shared.f32 	%f275, [%r43+8];
	ld.shared.f32 	%f276, [%r43+12];
	cvt.u16.u32 	%rs1, %r38;
	and.b16  	%rs2, %rs1, 15;
	mul.wide.u16 	%r44, %rs2, 32;
	mov.u32 	%r45, _ZZ26sgemm_2d_tiling_vectorizediiifPKfS0_fPfE2Bs;
	add.s32 	%r46, %r45, %r44;
	add.s32 	%r47, %r46, %r80;
	ld.shared.f32 	%f277, [%r47+-16];
	ld.shared.f32 	%f278, [%r47+-12];
	ld.shared.f32 	%f279, [%r47+-8];
	ld.shared.f32 	%f280, [%r47+-4];
	ld.shared.f32 	%f281, [%r47];
	ld.shared.f32 	%f282, [%r47+4];
	ld.shared.f32 	%f283, [%r47+8];
	ld.shared.f32 	%f284, [%r47+12];
	fma.rn.f32 	%f670, %f269, %f277, %f670;
	fma.rn.f32 	%f669, %f269, %f278, %f669;
	fma.rn.f32 	%f668, %f269, %f279, %f668;
	fma.rn.f32 	%f667, %f269, %f280, %f667;
	fma.rn.f32 	%f666, %f269, %f281, %f666;
	fma.rn.f32 	%f665, %f269, %f282, %f665;
	fma.rn.f32 	%f664, %f269, %f283, %f664;
	fma.rn.f32 	%f663, %f269, %f284, %f663;
	fma.rn.f32 	%f662, %f270, %f277, %f662;
	fma.rn.f32 	%f661, %f270, %f278, %f661;
	fma.rn.f32 	%f660, %f270, %f279, %f660;
	fma.rn.f32 	%f659, %f270, %f280, %f659;
	fma.rn.f32 	%f658, %f270, %f281, %f658;
	fma.rn.f32 	%f657, %f270, %f282, %f657;
	fma.rn.f32 	%f656, %f270, %f283, %f656;
	fma.rn.f32 	%f655, %f270, %f284, %f655;
	fma.rn.f32 	%f654, %f271, %f277, %f654;
	fma.rn.f32 	%f653, %f271, %f278, %f653;
	fma.rn.f32 	%f652, %f271, %f279, %f652;
	fma.rn.f32 	%f651, %f271, %f280, %f651;
	fma.rn.f32 	%f650, %f271, %f281, %f650;
	fma.rn.f32 	%f649, %f271, %f282, %f649;
	fma.rn.f32 	%f648, %f271, %f283, %f648;
	fma.rn.f32 	%f647, %f271, %f284, %f647;
	fma.rn.f32 	%f646, %f272, %f277, %f646;
	fma.rn.f32 	%f645, %f272, %f278, %f645;
	fma.rn.f32 	%f644, %f272, %f279, %f644;
	fma.rn.f32 	%f643, %f272, %f280, %f643;
	fma.rn.f32 	%f642, %f272, %f281, %f642;
	fma.rn.f32 	%f641, %f272, %f282, %f641;
	fma.rn.f32 	%f640, %f272, %f283, %f640;
	fma.rn.f32 	%f639, %f272, %f284, %f639;
	fma.rn.f32 	%f638, %f273, %f277, %f638;
	fma.rn.f32 	%f637, %f273, %f278, %f637;
	fma.rn.f32 	%f636, %f273, %f279, %f636;
	fma.rn.f32 	%f635, %f273, %f280, %f635;
	fma.rn.f32 	%f634, %f273, %f281, %f634;
	fma.rn.f32 	%f633, %f273, %f282, %f633;
	fma.rn.f32 	%f632, %f273, %f283, %f632;
	fma.rn.f32 	%f631, %f273, %f284, %f631;
	fma.rn.f32 	%f630, %f274, %f277, %f630;
	fma.rn.f32 	%f629, %f274, %f278, %f629;
	fma.rn.f32 	%f628, %f274, %f279, %f628;
	fma.rn.f32 	%f627, %f274, %f280, %f627;
	fma.rn.f32 	%f626, %f274, %f281, %f626;
	fma.rn.f32 	%f625, %f274, %f282, %f625;
	fma.rn.f32 	%f624, %f274, %f283, %f624;
	fma.rn.f32 	%f623, %f274, %f284, %f623;
	fma.rn.f32 	%f622, %f275, %f277, %f622;
	fma.rn.f32 	%f621, %f275, %f278, %f621;
	fma.rn.f32 	%f620, %f275, %f279, %f620;
	fma.rn.f32 	%f619, %f275, %f280, %f619;
	fma.rn.f32 	%f618, %f275, %f281, %f618;
	fma.rn.f32 	%f617, %f275, %f282, %f617;
	fma.rn.f32 	%f616, %f275, %f283, %f616;
	fma.rn.f32 	%f615, %f275, %f284, %f615;
	fma.rn.f32 	%f614, %f276, %f277, %f614;
	fma.rn.f32 	%f613, %f276, %f278, %f613;
	fma.rn.f32 	%f612, %f276, %f279, %f612;
	fma.rn.f32 	%f611, %f276, %f280, %f611;
	fma.rn.f32 	%f610, %f276, %f281, %f610;
	fma.rn.f32 	%f609, %f276, %f282, %f609;
	fma.rn.f32 	%f608, %f276, %f283, %f608;
	fma.rn.f32 	%f607, %f276, %f284, %f607;
	add.s32 	%r80, %r80, 512;
	setp.ne.s32 	%p3, %r80, 4112;
	@%p3 bra 	$L__BB4_5;
	ld.param.u32 	%r78, [_Z26sgemm_2d_tiling_vectorizediiifPKfS0_fPf_param_2];
	bar.sync 	0;
	add.s32 	%r79, %r79, 8;
	setp.lt.u32 	%p4, %r79, %r78;
	@%p4 bra 	$L__BB4_4;
$L__BB4_7:
	ld.param.u64 	%rd49, [_Z26sgemm_2d_tiling_vectorizediiifPKfS0_fPf_param_7];
	ld.param.f32 	%f478, [_Z26sgemm_2d_tiling_vectorizediiifPKfS0_fPf_param_6];
	ld.param.f32 	%f477, [_Z26sgemm_2d_tiling_vectorizediiifPKfS0_fPf_param_3];
	ld.param.u32 	%r75, [_Z26sgemm_2d_tiling_vectorizediiifPKfS0_fPf_param_1];
	cvta.to.global.u64 	%rd16, %rd49;
	mov.u32 	%r48, %tid.x;
	shr.u32 	%r49, %r48, 1;
	and.b32  	%r50, %r49, 504;
	mov.u32 	%r51, %ctaid.y;
	shl.b32 	%r52, %r51, 7;
	add.s32 	%r53, %r50, %r52;
	shl.b32 	%r54, %r48, 3;
	and.b32  	%r55, %r54, 120;
	mov.u32 	%r56, %ctaid.x;
	shl.b32 	%r57, %r56, 7;
	or.b32  	%r58, %r55, %r57;
	mad.lo.s32 	%r59, %r53, %r75, %r58;
	mul.wide.u32 	%rd17, %r59, 4;
	add.s64 	%rd18, %rd16, %rd17;
	ld.global.v4.f32 	{%f285, %f286, %f287, %f288}, [%rd18];
	mul.f32 	%f289, %f477, %f670;
	fma.rn.f32 	%f290, %f478, %f285, %f289;
	mul.f32 	%f291, %f477, %f669;
	fma.rn.f32 	%f292, %f478, %f286, %f291;
	mul.f32 	%f293, %f477, %f668;
	fma.rn.f32 	%f294, %f478, %f287, %f293;
	mul.f32 	%f295, %f477, %f667;
	fma.rn.f32 	%f296, %f478, %f288, %f295;
	st.global.v4.f32 	[%rd18], {%f290, %f292, %f294, %f296};
	ld.global.v4.f32 	{%f297, %f298, %f299, %f300}, [%rd18+16];
	mul.f32 	%f301, %f477, %f666;
	fma.rn.f32 	%f302, %f478, %f297, %f301;
	mul.f32 	%f303, %f477, %f665;
	fma.rn.f32 	%f304, %f478, %f298, %f303;
	mul.f32 	%f305, %f477, %f664;
	fma.rn.f32 	%f306, %f478, %f299, %f305;
	mul.f32 	%f307, %f477, %f663;
	fma.rn.f32 	%f308, %f478, %f300, %f307;
	st.global.v4.f32 	[%rd18+16], {%f302, %f304, %f306, %f308};
	add.s32 	%r60, %r59, %r75;
	mul.wide.u32 	%rd19, %r60, 4;
	add.s64 	%rd20, %rd16, %rd19;
	ld.global.v4.f32 	{%f309, %f310, %f311, %f312}, [%rd20];
	mul.f32 	%f313, %f477, %f662;
	fma.rn.f32 	%f314, %f478, %f309, %f313;
	mul.f32 	%f315, %f477, %f661;
	fma.rn.f32 	%f316, %f478, %f310, %f315;
	mul.f32 	%f317, %f477, %f660;
	fma.rn.f32 	%f318, %f478, %f311, %f317;
	mul.f32 	%f319, %f477, %f659;
	fma.rn.f32 	%f320, %f478, %f312, %f319;
	st.global.v4.f32 	[%rd20], {%f314, %f316, %f318, %f320};
	add.s32 	%r61, %r60, 4;
	mul.wide.u32 	%rd21, %r61, 4;
	add.s64 	%rd22, %rd16, %rd21;
	ld.global.v4.f32 	{%f321, %f322, %f323, %f324}, [%rd22];
	mul.f32 	%f325, %f477, %f658;
	fma.rn.f32 	%f326, %f478, %f321, %f325;
	mul.f32 	%f327, %f477, %f657;
	fma.rn.f32 	%f328, %f478, %f322, %f327;
	mul.f32 	%f329, %f477, %f656;
	fma.rn.f32 	%f330, %f478, %f323, %f329;
	mul.f32 	%f331, %f477, %f655;
	fma.rn.f32 	%f332, %f478, %f324, %f331;
	st.global.v4.f32 	[%rd22], {%f326, %f328, %f330, %f332};
	add.s32 	%r62, %r60, %r75;
	mul.wide.u32 	%rd23, %r62, 4;
	add.s64 	%rd24, %rd16, %rd23;
	ld.global.v4.f32 	{%f333, %f334, %f335, %f336}, [%rd24];
	mul.f32 	%f337, %f477, %f654;
	fma.rn.f32 	%f338, %f478, %f333, %f337;
	mul.f32 	%f339, %f477, %f653;
	fma.rn.f32 	%f340, %f478, %f334, %f339;
	mul.f32 	%f341, %f477, %f652;
	fma.rn.f32 	%f342, %f478, %f335, %f341;
	mul.f32 	%f343, %f477, %f651;
	fma.rn.f32 	%f344, %f478, %f336, %f343;
	st.global.v4.f32 	[%rd24], {%f338, %f340, %f342, %f344};
	add.s32 	%r63, %r61, %r75;
	mul.wide.u32 	%rd25, %r63, 4;
	add.s64 	%rd26, %rd16, %rd25;
	ld.global.v4.f32 	{%f345, %f346, %f347, %f348}, [%rd26];
	mul.f32 	%f349, %f477, %f650;
	fma.rn.f32 	%f350, %f478, %f345, %f349;
	mul.f32 	%f351, %f477, %f649;
	fma.rn.f32 	%f352, %f478, %f346, %f351;
	mul.f32 	%f353, %f477, %f648;
	fma.rn.f32 	%f354, %f478, %f347, %f353;
	mul.f32 	%f355, %f477, %f647;
	fma.rn.f32 	%f356, %f478, %f348, %f355;
	st.global.v4.f32 	[%rd26], {%f350, %f352, %f354, %f356};
	add.s32 	%r64, %r62, %r75;
	mul.wide.u32 	%rd27, %r64, 4;
	add.s64 	%rd28, %rd16, %rd27;
	ld.global.v4.f32 	{%f357, %f358, %f359, %f360}, [%rd28];
	mul.f32 	%f361, %f477, %f646;
	fma.rn.f32 	%f362, %f478, %f357, %f361;
	mul.f32 	%f363, %f477, %f645;
	fma.rn.f32 	%f364, %f478, %f358, %f363;
	mul.f32 	%f365, %f477, %f644;
	fma.rn.f32 	%f366, %f478, %f359, %f365;
	mul.f32 	%f367, %f477, %f643;
	fma.rn.f32 	%f368, %f478, %f360, %f367;
	st.global.v4.f32 	[%rd28], {%f362, %f364, %f366, %f368};
	add.s32 	%r65, %r63, %r75;
	mul.wide.u32 	%rd29, %r65, 4;
	add.s64 	%rd30, %rd16, %rd29;
	ld.global.v4.f32 	{%f369, %f370, %f371, %f372}, [%rd30];
	mul.f32 	%f373, %f477, %f642;
	fma.rn.f32 	%f374, %f478, %f369, %f373;
	mul.f32 	%f375, %f477, %f641;
	fma.rn.f32 	%f376, %f478, %f370, %f375;
	mul.f32 	%f377, %f477, %f640;
	fma.rn.f32 	%f378, %f478, %f371, %f377;
	mul.f32 	%f379, %f477, %f639;
	fma.rn.f32 	%f380, %f478, %f372, %f379;
	st.global.v4.f32 	[%rd30], {%f374, %f376, %f378, %f380};
	add.s32 	%r66, %r64, %r75;
	mul.wide.u32 	%rd31, %r66, 4;
	add.s64 	%rd32, %rd16, %rd31;
	ld.global.v4.f32 	{%f381, %f382, %f383, %f384}, [%rd32];
	mul.f32 	%f385, %f477, %f638;
	fma.rn.f32 	%f386, %f478, %f381, %f385;
	mul.f32 	%f387, %f477, %f637;
	fma.rn.f32 	%f388, %f478, %f382, %f387;
	mul.f32 	%f389, %f477, %f636;
	fma.rn.f32 	%f390, %f478, %f383, %f389;
	mul.f32 	%f391, %f477, %f635;
	fma.rn.f32 	%f392, %f478, %f384, %f391;
	st.global.v4.f32 	[%rd32], {%f386, %f388, %f390, %f392};
	add.s32 	%r67, %r65, %r75;
	mul.wide.u32 	%rd33, %r67, 4;
	add.s64 	%rd34, %rd16, %rd33;
	ld.global.v4.f32 	{%f393, %f394, %f395, %f396}, [%rd34];
	mul.f32 	%f397, %f477, %f634;
	fma.rn.f32 	%f398, %f478, %f393, %f397;
	mul.f32 	%f399, %f477, %f633;
	fma.rn.f32 	%f400, %f478, %f394, %f399;
	mul.f32 	%f401, %f477, %f632;
	fma.rn.f32 	%f402, %f478, %f395, %f401;
	mul.f32 	%f403, %f477, %f631;
	fma.rn.f32 	%f404, %f478, %f396, %f403;
	st.global.v4.f32 	[%rd34], {%f398, %f400, %f402, %f404};
	add.s32 	%r68, %r66, %r75;
	mul.wide.u32 	%rd35, %r68, 4;
	add.s64 	%rd36, %rd16, %rd35;
	ld.global.v4.f32 	{%f405, %f406, %f407, %f408}, [%rd36];
	mul.f32 	%f409, %f477, %f630;
	fma.rn.f32 	%f410, %f478, %f405, %f409;
	mul.f32 	%f411, %f477, %f629;
	fma.rn.f32 	%f412, %f478, %f406, %f411;
	mul.f32 	%f413, %f477, %f628;
	fma.rn.f32 	%f414, %f478, %f407, %f413;
	mul.f32 	%f415, %f477, %f627;
	fma.rn.f32 	%f416, %f478, %f408, %f415;
	st.global.v4.f32 	[%rd36], {%f410, %f412, %f414, %f416};
	add.s32 	%r69, %r67, %r75;
	mul.wide.u32 	%rd37, %r69, 4;
	add.s64 	%rd38, %rd16, %rd37;
	ld.global.v4.f32 	{%f417, %f418, %f419, %f420}, [%rd38];
	mul.f32 	%f421, %f477, %f626;
	fma.rn.f32 	%f422, %f478, %f417, %f421;
	mul.f32 	%f423, %f477, %f625;
	fma.rn.f32 	%f424, %f478, %f418, %f423;
	mul.f32 	%f425, %f477, %f624;
	fma.rn.f32 	%f426, %f478, %f419, %f425;
	mul.f32 	%f427, %f477, %f623;
	fma.rn.f32 	%f428, %f478, %f420, %f427;
	st.global.v4.f32 	[%rd38], {%f422, %f424, %f426, %f428};
	add.s32 	%r70, %r68, %r75;
	mul.wide.u32 	%rd39, %r70, 4;
	add.s64 	%rd40, %rd16, %rd39;
	ld.global.v4.f32 	{%f429, %f430, %f431, %f432}, [%rd40];
	mul.f32 	%f433, %f477, %f622;
	fma.rn.f32 	%f434, %f478, %f429, %f433;
	mul.f32 	%f435, %f477, %f621;
	fma.rn.f32 	%f436, %f478, %f430, %f435;
	mul.f32 	%f437, %f477, %f620;
	fma.rn.f32 	%f438, %f478, %f431, %f437;
	mul.f32 	%f439, %f477, %f619;
	fma.rn.f32 	%f440, %f478, %f432, %f439;
	st.global.v4.f32 	[%rd40], {%f434, %f436, %f438, %f440};
	add.s32 	%r71, %r69, %r75;
	mul.wide.u32 	%rd41, %r71, 4;
	add.s64 	%rd42, %rd16, %rd41;
	ld.global.v4.f32 	{%f441, %f442, %f443, %f444}, [%rd42];
	mul.f32 	%f445, %f477, %f618;
	fma.rn.f32 	%f446, %f478, %f441, %f445;
	mul.f32 	%f447, %f477, %f617;
	fma.rn.f32 	%f448, %f478, %f442, %f447;
	mul.f32 	%f449, %f477, %f616;
	fma.rn.f32 	%f450, %f478, %f443, %f449;
	mul.f32 	%f451, %f477, %f615;
	fma.rn.f32 	%f452, %f478, %f444, %f451;
	st.global.v4.f32 	[%rd42], {%f446, %f448, %f450, %f452};
	add.s32 	%r72, %r70, %r75;
	mul.wide.u32 	%rd43, %r72, 4;
	add.s64 	%rd44, %rd16, %rd43;
	ld.global.v4.f32 	{%f453, %f454, %f455, %f456}, [%rd44];
	mul.f32 	%f457, %f477, %f614;
	fma.rn.f32 	%f458, %f478, %f453, %f457;
	mul.f32 	%f459, %f477, %f613;
	fma.rn.f32 	%f460, %f478, %f454, %f459;
	mul.f32 	%f461, %f477, %f612;
	fma.rn.f32 	%f462, %f478, %f455, %f461;
	mul.f32 	%f463, %f477, %f611;
	fma.rn.f32 	%f464, %f478, %f456, %f463;
	st.global.v4.f32 	[%rd44], {%f458, %f460, %f462, %f464};
	add.s32 	%r73, %r71, %r75;
	mul.wide.u32 	%rd45, %r73, 4;
	add.s64 	%rd46, %rd16, %rd45;
	ld.global.v4.f32 	{%f465, %f466, %f467, %f468}, [%rd46];
	mul.f32 	%f469, %f477, %f610;
	fma.rn.f32 	%f470, %f478, %f465, %f469;
	mul.f32 	%f471, %f477, %f609;
	fma.rn.f32 	%f472, %f478, %f466, %f471;
	mul.f32 	%f473, %f477, %f608;
	fma.rn.f32 	%f474, %f478, %f467, %f473;
	mul.f32 	%f475, %f477, %f607;
	fma.rn.f32 	%f476, %f478, %f468, %f475;
	st.global.v4.f32 	[%rd46], {%f470, %f472, %f474, %f476};
	ret;

}


// ===== COMPILED SASS (sm_100) =====

	.target	sm_100

	.elftype	@"ET_EXEC"


//--------------------- .note.nv.tkinfo           --------------------------
	.section	.note.nv.tkinfo,"",@"SHT_NOTE"
	.sectionflags	@"SHF_NOTE_NV_TKINFO"
	.tkinfo
        /*0018*/ 	.word	0x00000002
        /*0030*/ 	.string	""
        /*0030*/ 	.string	"ptxas"
        /*0030*/ 	.string	"Cuda compilation tools, release 13.0, V13.0.88"
        /*0030*/ 	.string	"Build cuda_13.0.r13.0/compiler.36424714_0"
        /*0030*/ 	.string	"-arch sm_100 -m 64 "



//--------------------- .note.nv.cuinfo           --------------------------
	.section	.note.nv.cuinfo,"",@"SHT_NOTE"
	.sectionflags	@"SHF_NOTE_NV_CUINFO"
        /*0018*/ 	.short	0x0002
        /*001a*/ 	.short	0x0064
        /*001c*/ 	.short	0x0082
	.zero		2


//--------------------- .nv.info                  --------------------------
	.section	.nv.info,"",@"SHT_CUDA_INFO"
	.align	4


	//----- nvinfo : EIATTR_REGCOUNT
	.align		4
        /*0000*/ 	.byte	0x04, 0x2f
        /*0002*/ 	.short	(.L_7 - .L_6)
	.align		4
.L_6:
        /*0004*/ 	.word	index@(_Z11sgemm_naiveiiifPKfS0_fPf)
        /*0008*/ 	.word	0x00000020


	//----- nvinfo : EIATTR_FRAME_SIZE
	.align		4
.L_7:
        /*000c*/ 	.byte	0x04, 0x11
        /*000e*/ 	.short	(.L_9 - .L_8)
	.align		4
.L_8:
        /*0010*/ 	.word	index@(_Z11sgemm_naiveiiifPKfS0_fPf)
        /*0014*/ 	.word	0x00000000


	//----- nvinfo : EIATTR_REGCOUNT
	.align		4
.L_9:
        /*0018*/ 	.byte	0x04, 0x2f
        /*001a*/ 	.short	(.L_11 - .L_10)
	.align		4
.L_10:
        /*001c*/ 	.word	index@(_Z12sgemm_sharediiifPKfS0_fPf)
        /*0020*/ 	.word	0x00000020


	//----- nvinfo : EIATTR_FRAME_SIZE
	.align		4
.L_11:
        /*0024*/ 	.byte	0x04, 0x11
        /*0026*/ 	.short	(.L_13 - .L_12)
	.align		4
.L_12:
        /*0028*/ 	.word	index@(_Z12sgemm_sharediiifPKfS0_fPf)
        /*002c*/ 	.word	0x00000000


	//----- nvinfo : EIATTR_REGCOUNT
	.align		4
.L_13:
        /*0030*/ 	.byte	0x04, 0x2f
        /*0032*/ 	.short	(.L_15 - .L_14)
	.align		4
.L_14:
        /*0034*/ 	.word	index@(_Z15sgemm_1d_tilingiiifPKfS0_fPf)
        /*0038*/ 	.word	0x00000030


	//----- nvinfo : EIATTR_FRAME_SIZE
	.align		4
.L_15:
        /*003c*/ 	.byte	0x04, 0x11
        /*003e*/ 	.short	(.L_17 - .L_16)
	.align		4
.L_16:
        /*0040*/ 	.word	index@(_Z15sgemm_1d_tilingiiifPKfS0_fPf)
        /*0044*/ 	.word	0x00000000


	//----- nvinfo : EIATTR_REGCOUNT
	.align		4
.L_17:
        /*0048*/ 	.byte	0x04, 0x2f
        /*004a*/ 	.short	(.L_19 - .L_18)
	.align		4
.L_18:
        /*004c*/ 	.word	index@(_Z15sgemm_2d_tilingiiifPKfS0_fPf)
        /*0050*/ 	.word	0x00000080


	//----- nvinfo : EIATTR_FRAME_SIZE
	.align		4
.L_19:
        /*0054*/ 	.byte	0x04, 0x11
        /*0056*/ 	.short	(.L_21 - .L_20)
	.align		4
.L_20:
        /*0058*/ 	.word	index@(_Z15sgemm_2d_tilingiiifPKfS0_fPf)
        /*005c*/ 	.word	0x00000000


	//----- nvinfo : EIATTR_REGCOUNT
	.align		4
.L_21:
        /*0060*/ 	.byte	0x04, 0x2f
        /*0062*/ 	.short	(.L_23 - .L_22)
	.align		4
.L_22:
        /*0064*/ 	.word	index@(_Z26sgemm_2d_tiling_vectorizediiifPKfS0_fPf)
        /*0068*/ 	.word	0x0000005b


	//----- nvinfo : EIATTR_FRAME_SIZE
	.align		4
.L_23:
        /*006c*/ 	.byte	0x04, 0x11
        /*006e*/ 	.short	(.L_25 - .L_24)
	.align		4
.L_24:
        /*0070*/ 	.word	index@(_Z26sgemm_2d_tiling_vectorizediiifPKfS0_fPf)
        /*0074*/ 	.word	0x00000000


	//----- nvinfo : EIATTR_MIN_STACK_SIZE
	.align		4
.L_25:
        /*0078*/ 	.byte	0x04, 0x12
        /*007a*/ 	.short	(.L_27 - .L_26)
	.align		4
.L_26:
        /*007c*/ 	.word	index@(_Z26sgemm_2d_tiling_vectorizediiifPKfS0_fPf)
        /*0080*/ 	.word	0x00000000


	//----- nvinfo : EIATTR_MIN_STACK_SIZE
	.align		4
.L_27:
        /*0084*/ 	.byte	0x04, 0x12
        /*0086*/ 	.short	(.L_29 - .L_28)
	.align		4
.L_28:
        /*0088*/ 	.word	index@(_Z15sgemm_2d_tilingiiifPKfS0_fPf)
        /*008c*/ 	.word	0x00000000


	//----- nvinfo : EIATTR_MIN_STACK_SIZE
	.align		4
.L_29:
        /*0090*/ 	.byte	0x04, 0x12
        /*0092*/ 	.short	(.L_31 - .L_30)
	.align		4
.L_30:
        /*0094*/ 	.word	index@(_Z15sgemm_1d_tilingiiifPKfS0_fPf)
        /*0098*/ 	.word	0x00000000


	//----- nvinfo : EIATTR_MIN_STACK_SIZE
	.align		4
.L_31:
        /*009c*/ 	.byte	0x04, 0x12
        /*009e*/ 	.short	(.L_33 - .L_32)
	.align		4
.L_32:
        /*00a0*/ 	.word	index@(_Z12sgemm_sharediiifPKfS0_fPf)
        /*00a4*/ 	.word	0x00000000


	//----- nvinfo : EIATTR_MIN_STACK_SIZE
	.align		4
.L_33:
        /*00a8*/ 	.byte	0x04, 0x12
        /*00aa*/ 	.short	(.L_35 - .L_34)
	.align		4
.L_34:
        /*00ac*/ 	.word	index@(_Z11sgemm_naiveiiifPKfS0_fPf)
        /*00b0*/ 	.word	0x00000000
.L_35:


//--------------------- .nv.compat                --------------------------
	.section	.nv.compat,"",@"SHT_CUDA_COMPAT_INFO"
	.align	4
        /*0000*/ 	.byte	0x02, 0x09, 0x00, 0x00, 0x02, 0x02, 0x01, 0x00, 0x02, 0x05, 0x05, 0x00, 0x03, 0x07, 0x01, 0x01
        /*0010*/ 	.byte	0x02, 0x03, 0x00, 0x00, 0x02, 0x06, 0x01, 0x00, 0x04, 0x0b, 0x08, 0x00, 0x09, 0x00, 0x00, 0x00
        /*0020*/ 	.byte	0x00, 0x00, 0x00, 0x00


//--------------------- .nv.info._Z26sgemm_2d_tiling_vectorizediiifPKfS0_fPf --------------------------
	.section	.nv.info._Z26sgemm_2d_tiling_vectorizediiifPKfS0_fPf,"",@"SHT_CUDA_INFO"
	.sectionflags	@""
	.align	4


	//----- nvinfo : EIATTR_CUDA_API_VERSION
	.align		4
        /*0000*/ 	.byte	0x04, 0x37
        /*0002*/ 	.short	(.L_37 - .L_36)
.L_36:
        /*0004*/ 	.word	0x00000082


	//----- nvinfo : EIATTR_KPARAM_INFO
	.align		4
.L_37:
        /*0008*/ 	.byte	0x04, 0x17
        /*000a*/ 	.short	(.L_39 - .L_38)
.L_38:
        /*000c*/ 	.word	0x00000000
        /*0010*/ 	.short	0x0007
        /*0012*/ 	.short	0x0028
        /*0014*/ 	.byte	0x00, 0xf5, 0x21, 0x00


	//----- nvinfo : EIATTR_KPARAM_INFO
	.align		4
.L_39:
        /*0018*/ 	.byte	0x04, 0x17
        /*001a*/ 	.short	(.L_41 - .L_40)
.L_40:
        /*001c*/ 	.word	0x00000000
        /*0020*/ 	.short	0x0006
        /*0022*/ 	.short	0x0020
        /*0024*/ 	.byte	0x00, 0xf0, 0x11, 0x00


	//----- nvinfo : EIATTR_KPARAM_INFO
	.align		4
.L_41:
        /*0028*/ 	.byte	0x04, 0x17
        /*002a*/ 	.short	(.L_43 - .L_42)
.L_42:
        /*002c*/ 	.word	0x00000000
        /*0030*/ 	.short	0x0005
        /*0032*/ 	.short	0x0018
        /*0034*/ 	.byte	0x00, 0xf5, 0x21, 0x00


	//----- nvinfo : EIATTR_KPARAM_INFO
	.align		4
.L_43:
        /*0038*/ 	.byte	0x04, 0x17
        /*003a*/ 	.short	(.L_45 - .L_44)
.L_44:
        /*003c*/ 	.word	0x00000000
        /*0040*/ 	.short	0x0004
        /*0042*/ 	.short	0x0010
        /*0044*/ 	.byte	0x00, 0xf5, 0x21, 0x00


	//----- nvinfo : EIATTR_KPARAM_INFO
	.align		4
.L_45:
        /*0048*/ 	.byte	0x04, 0x17
        /*004a*/ 	.short	(.L_47 - .L_46)
.L_46:
        /*004c*/ 	.word	0x00000000
        /*0050*/ 	.short	0x0003
        /*0052*/ 	.short	0x000c
        /*0054*/ 	.byte	0x00, 0xf0, 0x11, 0x00


	//----- nvinfo : EIATTR_KPARAM_INFO
	.align		4
.L_47:
        /*0058*/ 	.byte	0x04, 0x17
        /*005a*/ 	.short	(.L_49 - .L_48)
.L_48:
        /*005c*/ 	.word	0x00000000
        /*0060*/ 	.short	0x0002
        /*0062*/ 	.short	0x0008
        /*0064*/ 	.byte	0x00, 0xf0, 0x11, 0x00


	//----- nvinfo : EIATTR_KPARAM_INFO
	.align		4
.L_49:
        /*0068*/ 	.byte	0x04, 0x17
        /*006a*/ 	.short	(.L_51 - .L_50)
.L_50:
        /*006c*/ 	.word	0x00000000
        /*0070*/ 	.short	0x0001
        /*0072*/ 	.short	0x0004
        /*0074*/ 	.byte	0x00, 0xf0, 0x11, 0x00


	//----- nvinfo : EIATTR_KPARAM_INFO
	.align		4
.L_51:
        /*0078*/ 	.byte	0x04, 0x17
        /*007a*/ 	.short	(.L_53 - .L_52)
.L_52:
        /*007c*/ 	.word	0x00000000
        /*0080*/ 	.short	0x0000
        /*0082*/ 	.short	0x0000
        /*0084*/ 	.byte	0x00, 0xf0, 0x11, 0x00


	//----- nvinfo : EIATTR_SPARSE_MMA_MASK
	.align		4
.L_53:
        /*0088*/ 	.byte	0x03, 0x50
        /*008a*/ 	.short	0x0000


	//----- nvinfo : EIATTR_MAXREG_COUNT
	.align		4
        /*008c*/ 	.byte	0x03, 0x1b
        /*008e*/ 	.short	0x00ff


	//----- nvinfo : EIATTR_NUM_BARRIERS
	.align		4
        /*0090*/ 	.byte	0x02, 0x4c
        /*0092*/ 	.byte	0x01
	.zero		1


	//----- nvinfo : EIATTR_EXTERNS
	.align		4
        /*0094*/ 	.byte	0x04, 0x0f
        /*0096*/ 	.short	(.L_55 - .L_54)


	//   ....[0]....
	.align		4
.L_54:
        /*0098*/ 	.word	index@(__assertfail)


	//----- nvinfo : EIATTR_MERCURY_ISA_VERSION
	.align		4
.L_55:
        /*009c*/ 	.byte	0x03, 0x5f
        /*009e*/ 	.short	0x0101


	//----- nvinfo : EIATTR_VRC_CTA_INIT_COUNT
	.align		4
        /*00a0*/ 	.byte	0x02, 0x4a
	.zero		1
	.zero		1


	//----- nvinfo : EIATTR_SYSCALL_OFFSETS
	.align		4
        /*00a4*/ 	.byte	0x04, 0x46
        /*00a6*/ 	.short	(.L_57 - .L_56)


	//   ....[0]....
.L_56:
        /*00a8*/ 	.word	0x00000140


	//----- nvinfo : EIATTR_EXIT_INSTR_OFFSETS
	.align		4
.L_57:
        /*00ac*/ 	.byte	0x04, 0x1c
        /*00ae*/ 	.short	(.L_59 - .L_58)


	//   ....[0]....
.L_58:
        /*00b0*/ 	.word	0x00001840


	//----- nvinfo : EIATTR_CBANK_PARAM_SIZE
	.align		4
.L_59:
        /*00b4*/ 	.byte	0x03, 0x19
        /*00b6*/ 	.short	0x0030


	//----- nvinfo : EIATTR_PARAM_CBANK
	.align		4
        /*00b8*/ 	.byte	0x04, 0x0a
        /*00ba*/ 	.short	(.L_61 - .L_60)
	.align		4
.L_60:
        /*00bc*/ 	.word	index@(.nv.constant0._Z26sgemm_2d_tiling_vectorizediiifPKfS0_fPf)
        /*00c0*/ 	.short	0x0380
        /*00c2*/ 	.short	0x0030


	//----- nvinfo : EIATTR_SW_WAR
	.align		4
.L_61:
        /*00c4*/ 	.byte	0x04, 0x36
        /*00c6*/ 	.short	(.L_63 - .L_62)
.L_62:
        /*00c8*/ 	.word	0x00000008
.L_63:


//--------------------- .nv.info._Z15sgemm_2d_tilingiiifPKfS0_fPf --------------------------
	.section	.nv.info._Z15sgemm_2d_tilingiiifPKfS0_fPf,"",@"SHT_CUDA_INFO"
	.sectionflags	@""
	.align	4


	//----- nvinfo : EIATTR_CUDA_API_VERSION
	.align		4
        /*0000*/ 	.byte	0x04, 0x37
        /*0002*/ 	.short	(.L_65 - .L_64)
.L_64:
        /*0004*/ 	.word	0x00000082


	//----- nvinfo : EIATTR_KPARAM_INFO
	.align		4
.L_65:
        /*0008*/ 	.byte	0x04, 0x17
        /*000a*/ 	.short	(.L_67 - .L_66)
.L_66:
        /*000c*/ 	.word	0x00000000
        /*0010*/ 	.short	0x0007
        /*0012*/ 	.short	0x0028
        /*0014*/ 	.byte	0x00, 0xf5, 0x21, 0x00


	//----- nvinfo : EIATTR_KPARAM_INFO
	.align		4
.L_67:
        /*0018*/ 	.byte	0x04, 0x17
        /*001a*/ 	.short	(.L_69 - .L_68)
.L_68:
        /*001c*/ 	.word	0x00000000
        /*0020*/ 	.short	0x0006
        /*0022*/ 	.short	0x0020
        /*0024*/ 	.byte	0x00, 0xf0, 0x11, 0x00


	//----- nvinfo : EIATTR_KPARAM_INFO
	.align		4
.L_69:
        /*0028*/ 	.byte	0x04, 0x17
        /*002a*/ 	.short	(.L_71 - .L_70)
.L_70:
        /*002c*/ 	.word	0x00000000
        /*0030*/ 	.short	0x0005
        /*0032*/ 	.short	0x0018
        /*0034*/ 	.byte	0x00, 0xf5, 0x21, 0x00


	//----- nvinfo : EIATTR_KPARAM_INFO
	.align		4
.L_71:
        /*0038*/ 	.byte	0x04, 0x17
        /*003a*/ 	.short	(.L_73 - .L_72)
.L_72:
        /*003c*/ 	.word	0x00000000
        /*0040*/ 	.short	0x0004
        /*0042*/ 	.short	0x0010
        /*0044*/ 	.byte	0x00, 0xf5, 0x21, 0x00


	//----- nvinfo : EIATTR_KPARAM_INFO
	.align		4
.L_73:
        /*0048*/ 	.byte	0x04, 0x17
        /*004a*/ 	.short	(.L_75 - .L_74)
.L_74:
        /*004c*/ 	.word	0x00000000
        /*0050*/ 	.short	0x0003
        /*0052*/ 	.short	0x000c
        /*0054*/ 	.byte	0x00, 0xf0, 0x11, 0x00


	//----- nvinfo : EIATTR_KPARAM_INFO
	.align		4
.L_75:
        /*0058*/ 	.byte	0x04, 0x17
        /*005a*/ 	.short	(.L_77 - .L_76)
.L_76:
        /*005c*/ 	.word	0x00000000
        /*0060*/ 	.short	0x0002
        /*0062*/ 	.short	0x0008
        /*0064*/ 	.byte	0x00, 0xf0, 0x11, 0x00


	//----- nvinfo : EIATTR_KPARAM_INFO
	.align		4
.L_77:
        /*0068*/ 	.byte	0x04, 0x17
        /*006a*/ 	.short	(.L_79 - .L_78)
.L_78:
        /*006c*/ 	.word	0x00000000
        /*0070*/ 	.short	0x0001
        /*0072*/ 	.short	0x0004
        /*0074*/ 	.byte	0x00, 0xf0, 0x11, 0x00


	//----- nvinfo : EIATTR_KPARAM_INFO
	.align		4
.L_79:
        /*0078*/ 	.byte	0x04, 0x17
        /*007a*/ 	.short	(.L_81 - .L_80)
.L_80:
        /*007c*/ 	.word	0x00000000
        /*0080*/ 	.short	0x0000
        /*0082*/ 	.short	0x0000
        /*0084*/ 	.byte	0x00, 0xf0, 0x11, 0x00


	//----- nvinfo : EIATTR_SPARSE_MMA_MASK
	.align		4
.L_81:
        /*0088*/ 	.byte	0x03, 0x50
        /*008a*/ 	.short	0x0000


	//----- nvinfo : EIATTR_MAXREG_COUNT
	.align		4
        /*008c*/ 	.byte	0x03, 0x1b
        /*008e*/ 	.short	0x00ff


	//----- nvinfo : EIATTR_NUM_BARRIERS
	.align		4
        /*0090*/ 	.byte	0x02, 0x4c
        /*0092*/ 	.byte	0x01
	.zero		1


	//----- nvinfo : EIATTR_EXTERNS
	.align		4
        /*0094*/ 	.byte	0x04, 0x0f
        /*0096*/ 	.short	(.L_83 - .L_82)


	//   ....[0]....
	.align		4
.L_82:
        /*0098*/ 	.word	index@(__assertfail)


	//----- nvinfo : EIATTR_MERCURY_ISA_VERSION
	.align		4
.L_83:
        /*009c*/ 	.byte	0x03, 0x5f
        /*009e*/ 	.short	0x0101


	//----- nvinfo : EIATTR_VRC_CTA_INIT_COUNT
	.align		4
        /*00a0*/ 	.byte	0x02, 0x4a
	.zero		1
	.zero		1


	//----- nvinfo : EIATTR_SYSCALL_OFFSETS
	.align		4
        /*00a4*/ 	.byte	0x04, 0x46
        /*00a6*/ 	.short	(.L_85 - .L_84)


	//   ....[0]....
.L_84:
        /*00a8*/ 	.word	0x00000140


	//----- nvinfo : EIATTR_EXIT_INSTR_OFFSETS
	.align		4
.L_85:
        /*00ac*/ 	.byte	0x04, 0x1c
        /*00ae*/ 	.short	(.L_87 - .L_86)


	//   ....[0]....
.L_86:
        /*00b0*/ 	.word	0x000028e0


	//----- nvinfo : EIATTR_CBANK_PARAM_SIZE
	.align		4
.L_87:
        /*00b4*/ 	.byte	0x03, 0x19
        /*00b6*/ 	.short	0x0030


	//----- nvinfo : EIATTR_PARAM_CBANK
	.align		4
        /*00b8*/ 	.byte	0x04, 0x0a
        /*00ba*/ 	.short	(.L_89 - .L_88)
	.align		4
.L_88:
        /*00bc*/ 	.word	index@(.nv.constant0._Z15sgemm_2d_tilingiiifPKfS0_fPf)
        /*00c0*/ 	.short	0x0380
        /*00c2*/ 	.short	0x0030


	//----- nvinfo : EIATTR_SW_WAR
	.align		4
.L_89:
        /*00c4*/ 	.byte	0x04, 0x36
        /*00c6*/ 	.short	(.L_91 - .L_90)
.L_90:
        /*00c8*/ 	.word	0x00000008
.L_91:


//--------------------- .nv.info._Z15sgemm_1d_tilingiiifPKfS0_fPf --------------------------
	.section	.nv.info._Z15sgemm_1d_tilingiiifPKfS0_fPf,"",@"SHT_CUDA_INFO"
	.sectionflags	@""
	.align	4


	//----- nvinfo : EIATTR_CUDA_API_VERSION
	.align		4
        /*0000*/ 	.byte	0x04, 0x37
        /*0002*/ 	.short	(.L_93 - .L_92)
.L_92:
        /*0004*/ 	.word	0x00000082


	//----- nvinfo : EIATTR_KPARAM_INFO
	.align		4
.L_93:
        /*0008*/ 	.byte	0x04, 0x17
        /*000a*/ 	.short	(.L_95 - .L_94)
.L_94:
        /*000c*/ 	.word	0x00000000
        /*0010*/ 	.short	0x0007
        /*0012*/ 	.short	0x0028
        /*0014*/ 	.byte	0x00, 0xf5, 0x21, 0x00


	//----- nvinfo : EIATTR_KPARAM_INFO
	.align		4
.L_95:
        /*0018*/ 	.byte	0x04, 0x17
        /*001a*/ 	.short	(.L_97 - .L_96)
.L_96:
        /*001c*/ 	.word	0x00000000
        /*0020*/ 	.short	0x0006
        /*0022*/ 	.short	0x0020
        /*0024*/ 	.byte	0x00, 0xf0, 0x11, 0x00


	//----- nvinfo : EIATTR_KPARAM_INFO
	.align		4
.L_97:
        /*0028*/ 	.byte	0x04, 0x17
        /*002a*/ 	.short	(.L_99 - .L_98)
.L_98:
        /*002c*/ 	.word	0x00000000
        /*0030*/ 	.short	0x0005
        /*0032*/ 	.short	0x0018
        /*0034*/ 	.byte	0x00, 0xf5, 0x21, 0x00


	//----- nvinfo : EIATTR_KPARAM_INFO
	.align		4
.L_99:
        /*0038*/ 	.byte	0x04, 0x17
        /*003a*/ 	.short	(.L_101 - .L_100)
.L_100:
        /*003c*/ 	.word	0x00000000
        /*0040*/ 	.short	0x0004
        /*0042*/ 	.short	0x0010
        /*0044*/ 	.byte	0x00, 0xf5, 0x21, 0x00


	//----- nvinfo : EIATTR_KPARAM_INFO
	.align		4
.L_101:
        /*0048*/ 	.byte	0x04, 0x17
        /*004a*/ 	.short	(.L_103 - .L_102)
.L_102:
        /*004c*/ 	.word	0x00000000
        /*0050*/ 	.short	0x0003
        /*0052*/ 	.short	0x000c
        /*0054*/ 	.byte	0x00, 0xf0, 0x11, 0x00


	//----- nvinfo : EIATTR_KPARAM_INFO
	.align		4
.L_103:
        /*0058*/ 	.byte	0x04, 0x17
        /*005a*/ 	.short	(.L_105 - .L_104)
.L_104:
        /*005c*/ 	.word	0x00000000
        /*0060*/ 	.short	0x0002
        /*0062*/ 	.short	0x0008
        /*0064*/ 	.byte	0x00, 0xf0, 0x11, 0x00


	//----- nvinfo : EIATTR_KPARAM_INFO
	.align		4
.L_105:
        /*0068*/ 	.byte	0x04, 0x17
        /*006a*/ 	.short	(.L_107 - .L_106)
.L_106:
        /*006c*/ 	.word	0x00000000
        /*0070*/ 	.short	0x0001
        /*0072*/ 	.short	0x0004
        /*0074*/ 	.byte	0x00, 0xf0, 0x11, 0x00


	//----- nvinfo : EIATTR_KPARAM_INFO
	.align		4
.L_107:
        /*0078*/ 	.byte	0x04, 0x17
        /*007a*/ 	.short	(.L_109 - .L_108)
.L_108:
        /*007c*/ 	.word	0x00000000
        /*0080*/ 	.short	0x0000
        /*0082*/ 	.short	0x0000
        /*0084*/ 	.byte	0x00, 0xf0, 0x11, 0x00


	//----- nvinfo : EIATTR_SPARSE_MMA_MASK
	.align		4
.L_109:
        /*0088*/ 	.byte	0x03, 0x50
        /*008a*/ 	.short	0x0000


	//----- nvinfo : EIATTR_MAXREG_COUNT
	.align		4
        /*008c*/ 	.byte	0x03, 0x1b
        /*008e*/ 	.short	0x00ff


	//----- nvinfo : EIATTR_NUM_BARRIERS
	.align		4
        /*0090*/ 	.byte	0x02, 0x4c
        /*0092*/ 	.byte	0x01
	.zero		1


	//----- nvinfo : EIATTR_EXTERNS
	.align		4
        /*0094*/ 	.byte	0x04, 0x0f
        /*0096*/ 	.short	(.L_111 - .L_110)


	//   ....[0]....
	.align		4
.L_110:
        /*0098*/ 	.word	index@(__assertfail)


	//----- nvinfo : EIATTR_MERCURY_ISA_VERSION
	.align		4
.L_111:
        /*009c*/ 	.byte	0x03, 0x5f
        /*009e*/ 	.short	0x0101


	//----- nvinfo : EIATTR_VRC_CTA_INIT_COUNT
	.align		4
        /*00a0*/ 	.byte	0x02, 0x4a
	.zero		1
	.zero		1


	//----- nvinfo : EIATTR_SYSCALL_OFFSETS
	.align		4
        /*00a4*/ 	.byte	0x04, 0x46
        /*00a6*/ 	.short	(.L_113 - .L_112)


	//   ....[0]....
.L_112:
        /*00a8*/ 	.word	0x00000140


	//----- nvinfo : EIATTR_EXIT_INSTR_OFFSETS
	.align		4
.L_113:
        /*00ac*/ 	.byte	0x04, 0x1c
        /*00ae*/ 	.short	(.L_115 - .L_114)


	//   ....[0]....
.L_114:
        /*00b0*/ 	.word	0x00000d10


	//----- nvinfo : EIATTR_CBANK_PARAM_SIZE
	.align		4
.L_115:
        /*00b4*/ 	.byte	0x03, 0x19
        /*00b6*/ 	.short	0x0030


	//----- nvinfo : EIATTR_PARAM_CBANK
	.align		4
        /*00b8*/ 	.byte	0x04, 0x0a
        /*00ba*/ 	.short	(.L_117 - .L_116)
	.align		4
.L_116:
        /*00bc*/ 	.word	index@(.nv.constant0._Z15sgemm_1d_tilingiiifPKfS0_fPf)
        /*00c0*/ 	.short	0x0380
        /*00c2*/ 	.short	0x0030


	//----- nvinfo : EIATTR_SW_WAR
	.align		4
.L_117:
        /*00c4*/ 	.byte	0x04, 0x36
        /*00c6*/ 	.short	(.L_119 - .L_118)
.L_118:
        /*00c8*/ 	.word	0x00000008
.L_119:


//--------------------- .nv.info._Z12sgemm_sharediiifPKfS0_fPf --------------------------
	.section	.nv.info._Z12sgemm_sharediiifPKfS0_fPf,"",@"SHT_CUDA_INFO"
	.sectionflags	@""
	.align	4


	//----- nvinfo : EIATTR_CUDA_API_VERSION
	.align		4
        /*0000*/ 	.byte	0x04, 0x37
        /*0002*/ 	.short	(.L_121 - .L_120)
.L_120:
        /*0004*/ 	.word	0x00000082


	//----- nvinfo : EIATTR_KPARAM_INFO
	.align		4
.L_121:
        /*0008*/ 	.byte	0x04, 0x17
        /*000a*/ 	.short	(.L_123 - .L_122)
.L_122:
        /*000c*/ 	.word	0x00000000
        /*0010*/ 	.short	0x0007
        /*0012*/ 	.short	0x0028
        /*0014*/ 	.byte	0x00, 0xf5, 0x21, 0x00


	//----- nvinfo : EIATTR_KPARAM_INFO
	.align		4
.L_123:
        /*0018*/ 	.byte	0x04, 0x17
        /*001a*/ 	.short	(.L_125 - .L_124)
.L_124:
        /*001c*/ 	.word	0x00000000
        /*0020*/ 	.short	0x0006
        /*0022*/ 	.short	0x0020
        /*0024*/ 	.byte	0x00, 0xf0, 0x11, 0x00


	//----- nvinfo : EIATTR_KPARAM_INFO
	.align		4
.L_125:
        /*0028*/ 	.byte	0x04, 0x17
        /*002a*/ 	.short	(.L_127 - .L_126)
.L_126:
        /*002c*/ 	.word	0x00000000
        /*0030*/ 	.short	0x0005
        /*0032*/ 	.short	0x0018
        /*0034*/ 	.byte	0x00, 0xf5, 0x21, 0x00


	//----- nvinfo : EIATTR_KPARAM_INFO
	.align		4
.L_127:
        /*0038*/ 	.byte	0x04, 0x17
        /*003a*/ 	.short	(.L_129 - .L_128)
.L_128:
        /*003c*/ 	.word	0x00000000
        /*0040*/ 	.short	0x0004
        /*0042*/ 	.short	0x0010
        /*0044*/ 	.byte	0x00, 0xf5, 0x21, 0x00


	//----- nvinfo : EIATTR_KPARAM_INFO
	.align		4
.L_129:
        /*0048*/ 	.byte	0x04, 0x17
        /*004a*/ 	.short	(.L_131 - .L_130)
.L_130:
        /*004c*/ 	.word	0x00000000
        /*0050*/ 	.short	0x0003
        /*0052*/ 	.short	0x000c
        /*0054*/ 	.byte	0x00, 0xf0, 0x11, 0x00


	//----- nvinfo : EIATTR_KPARAM_INFO
	.align		4
.L_131:
        /*0058*/ 	.byte	0x04, 0x17
        /*005a*/ 	.short	(.L_133 - .L_132)
.L_132:
        /*005c*/ 	.word	0x00000000
        /*0060*/ 	.short	0x0002
        /*0062*/ 	.short	0x0008
        /*0064*/ 	.byte	0x00, 0xf0, 0x11, 0x00


	//----- nvinfo : EIATTR_KPARAM_INFO
	.align		4
.L_133:
        /*0068*/ 	.byte	0x04, 0x17
        /*006a*/ 	.short	(.L_135 - .L_134)
.L_134:
        /*006c*/ 	.word	0x00000000
        /*0070*/ 	.short	0x0001
        /*0072*/ 	.short	0x0004
        /*0074*/ 	.byte	0x00, 0xf0, 0x11, 0x00


	//----- nvinfo : EIATTR_KPARAM_INFO
	.align		4
.L_135:
        /*0078*/ 	.byte	0x04, 0x17
        /*007a*/ 	.short	(.L_137 - .L_136)
.L_136:
        /*007c*/ 	.word	0x00000000
        /*0080*/ 	.short	0x0000
        /*0082*/ 	.short	0x0000
        /*0084*/ 	.byte	0x00, 0xf0, 0x11, 0x00


	//----- nvinfo : EIATTR_SPARSE_MMA_MASK
	.align		4
.L_137:
        /*0088*/ 	.byte	0x03, 0x50
        /*008a*/ 	.short	0x0000


	//----- nvinfo : EIATTR_MAXREG_COUNT
	.align		4
        /*008c*/ 	.byte	0x03, 0x1b
        /*008e*/ 	.short	0x00ff


	//----- nvinfo : EIATTR_NUM_BARRIERS
	.align		4
        /*0090*/ 	.byte	0x02, 0x4c
        /*0092*/ 	.byte	0x01
	.zero		1


	//----- nvinfo : EIATTR_MERCURY_ISA_VERSION
	.align		4
        /*0094*/ 	.byte	0x03, 0x5f
        /*0096*/ 	.short	0x0101


	//----- nvinfo : EIATTR_VRC_CTA_INIT_COUNT
	.align		4
        /*0098*/ 	.byte	0x02, 0x4a
	.zero		1
	.zero		1


	//----- nvinfo : EIATTR_EXIT_INSTR_OFFSETS
	.align		4
        /*009c*/ 	.byte	0x04, 0x1c
        /*009e*/ 	.short	(.L_139 - .L_138)


	//   ....[0]....
.L_138:
        /*00a0*/ 	.word	0x000007e0


	//----- nvinfo : EIATTR_CBANK_PARAM_SIZE
	.align		4
.L_139:
        /*00a4*/ 	.byte	0x03, 0x19
        /*00a6*/ 	.short	0x0030


	//----- nvinfo : EIATTR_PARAM_CBANK
	.align		4
        /*00a8*/ 	.byte	0x04, 0x0a
        /*00aa*/ 	.short	(.L_141 - .L_140)
	.align		4
.L_140:
        /*00ac*/ 	.word	index@(.nv.constant0._Z12sgemm_sharediiifPKfS0_fPf)
        /*00b0*/ 	.short	0x0380
        /*00b2*/ 	.short	0x0030


	//----- nvinfo : EIATTR_SW_WAR
	.align		4
.L_141:
        /*00b4*/ 	.byte	0x04, 0x36
        /*00b6*/ 	.short	(.L_143 - .L_142)
.L_142:
        /*00b8*/ 	.word	0x00000008
.L_143:


//--------------------- .nv.info._Z11sgemm_naiveiiifPKfS0_fPf --------------------------
	.section	.nv.info._Z11sgemm_naiveiiifPKfS0_fPf,"",@"SHT_CUDA_INFO"
	.sectionflags	@""
	.align	4


	//----- nvinfo : EIATTR_CUDA_API_VERSION
	.align		4
        /*0000*/ 	.byte	0x04, 0x37
        /*0002*/ 	.short	(.L_145 - .L_144)
.L_144:
        /*0004*/ 	.word	0x00000082


	//----- nvinfo : EIATTR_KPARAM_INFO
	.align		4
.L_145:
        /*0008*/ 	.byte	0x04, 0x17
        /*000a*/ 	.short	(.L_147 - .L_146)
.L_146:
        /*000c*/ 	.word	0x00000000
        /*0010*/ 	.short	0x0007
        /*0012*/ 	.short	0x0028
        /*0014*/ 	.byte	0x00, 0xf5, 0x21, 0x00


	//----- nvinfo : EIATTR_KPARAM_INFO
	.align		4
.L_147:
        /*0018*/ 	.byte	0x04, 0x17
        /*001a*/ 	.short	(.L_149 - .L_148)
.L_148:
        /*001c*/ 	.word	0x00000000
        /*0020*/ 	.short	0x0006
        /*0022*/ 	.short	0x0020
        /*0024*/ 	.byte	0x00, 0xf0, 0x11, 0x00


	//----- nvinfo : EIATTR_KPARAM_INFO
	.align		4
.L_149:
        /*0028*/ 	.byte	0x04, 0x17
        /*002a*/ 	.short	(.L_151 - .L_150)
.L_150:
        /*002c*/ 	.word	0x00000000
        /*0030*/ 	.short	0x0005
        /*0032*/ 	.short	0x0018
        /*0034*/ 	.byte	0x00, 0xf5, 0x21, 0x00


	//----- nvinfo : EIATTR_KPARAM_INFO
	.align		4
.L_151:
        /*0038*/ 	.byte	0x04, 0x17
        /*003a*/ 	.short	(.L_153 - .L_152)
.L_152:
        /*003c*/ 	.word	0x00000000
        /*0040*/ 	.short	0x0004
        /*0042*/ 	.short	0x0010
        /*0044*/ 	.byte	0x00, 0xf5, 0x21, 0x00


	//----- nvinfo : EIATTR_KPARAM_INFO
	.align		4
.L_153:
        /*0048*/ 	.byte	0x04, 0x17
        /*004a*/ 	.short	(.L_155 - .L_154)
.L_154:
        /*004c*/ 	.word	0x00000000
        /*0050*/ 	.short	0x0003
        /*0052*/ 	.short	0x000c
        /*0054*/ 	.byte	0x00, 0xf0, 0x11, 0x00


	//----- nvinfo : EIATTR_KPARAM_INFO
	.align		4
.L_155:
        /*0058*/ 	.byte	0x04, 0x17
        /*005a*/ 	.short	(.L_157 - .L_156)
.L_156:
        /*005c*/ 	.word	0x00000000
        /*0060*/ 	.short	0x0002
        /*0062*/ 	.short	0x0008
        /*0064*/ 	.byte	0x00, 0xf0, 0x11, 0x00


	//----- nvinfo : EIATTR_KPARAM_INFO
	.align		4
.L_157:
        /*0068*/ 	.byte	0x04, 0x17
        /*006a*/ 	.short	(.L_159 - .L_158)
.L_158:
        /*006c*/ 	.word	0x00000000
        /*0070*/ 	.short	0x0001
        /*0072*/ 	.short	0x0004
        /*0074*/ 	.byte	0x00, 0xf0, 0x11, 0x00


	//----- nvinfo : EIATTR_KPARAM_INFO
	.align		4
.L_159:
        /*0078*/ 	.byte	0x04, 0x17
        /*007a*/ 	.short	(.L_161 - .L_160)
.L_160:
        /*007c*/ 	.word	0x00000000
        /*0080*/ 	.short	0x0000
        /*0082*/ 	.short	0x0000
        /*0084*/ 	.byte	0x00, 0xf0, 0x11, 0x00


	//----- nvinfo : EIATTR_SPARSE_MMA_MASK
	.align		4
.L_161:
        /*0088*/ 	.byte	0x03, 0x50
        /*008a*/ 	.short	0x0000


	//----- nvinfo : EIATTR_MAXREG_COUNT
	.align		4
        /*008c*/ 	.byte	0x03, 0x1b
        /*008e*/ 	.short	0x00ff


	//----- nvinfo : EIATTR_MERCURY_ISA_VERSION
	.align		4
        /*0090*/ 	.byte	0x03, 0x5f
        /*0092*/ 	.short	0x0101


	//----- nvinfo : EIATTR_VRC_CTA_INIT_COUNT
	.align		4
        /*0094*/ 	.byte	0x02, 0x4a
	.zero		1
	.zero		1


	//----- nvinfo : EIATTR_EXIT_INSTR_OFFSETS
	.align		4
        /*0098*/ 	.byte	0x04, 0x1c
        /*009a*/ 	.short	(.L_163 - .L_162)


	//   ....[0]....
.L_162:
        /*009c*/ 	.word	0x000000c0


	//   ....[1]....
        /*00a0*/ 	.word	0x00000930


	//----- nvinfo : EIATTR_CBANK_PARAM_SIZE
	.align		4
.L_163:
        /*00a4*/ 	.byte	0x03, 0x19
        /*00a6*/ 	.short	0x0030


	//----- nvinfo : EIATTR_PARAM_CBANK
	.align		4
        /*00a8*/ 	.byte	0x04, 0x0a
        /*00aa*/ 	.short	(.L_165 - .L_164)
	.align		4
.L_164:
        /*00ac*/ 	.word	index@(.nv.constant0._Z11sgemm_naiveiiifPKfS0_fPf)
        /*00b0*/ 	.short	0x0380
        /*00b2*/ 	.short	0x0030


	//----- nvinfo : EIATTR_SW_WAR
	.align		4
.L_165:
        /*00b4*/ 	.byte	0x04, 0x36
        /*00b6*/ 	.short	(.L_167 - .L_166)
.L_166:
        /*00b8*/ 	.word	0x00000008
.L_167:


//--------------------- .nv.callgraph             --------------------------
	.section	.nv.callgraph,"",@"SHT_CUDA_CALLGRAPH"
	.align	4
	.sectionentsize	8
	.align		4
        /*0000*/ 	.word	0x00000000
	.align		4
        /*0004*/ 	.word	0xffffffff
	.align		4
        /*0008*/ 	.word	index@(_Z26sgemm_2d_tiling_vectorizediiifPKfS0_fPf)
	.align		4
        /*000c*/ 	.word	index@(__assertfail)
	.align		4
        /*0010*/ 	.word	index@(_Z15sgemm_2d_tilingiiifPKfS0_fPf)
	.align		4
        /*0014*/ 	.word	index@(__assertfail)
	.align		4
        /*0018*/ 	.word	index@(_Z15sgemm_1d_tilingiiifPKfS0_fPf)
	.align		4
        /*001c*/ 	.word	index@(__assertfail)
	.align		4
        /*0020*/ 	.word	0x00000000
	.align		4
        /*0024*/ 	.word	0xfffffffe
	.align		4
        /*0028*/ 	.word	0x00000000
	.align		4
        /*002c*/ 	.word	0xfffffffd
	.align		4
        /*0030*/ 	.word	0x00000000
	.align		4
        /*0034*/ 	.word	0xfffffffc


//--------------------- .nv.constant4             --------------------------
	.section	.nv.constant4,"a",@progbits
	.align	8
	.align		8
.nv.constant4:
        /*0000*/ 	.dword	__assertfail
	.align		8
        /*0008*/ 	.dword	__unnamed_1
	.align		8
        /*0010*/ 	.dword	__unnamed_2
	.align		8
        /*0018*/ 	.dword	__unnamed_3
	.align		8
        /*0020*/ 	.dword	$str
	.align		8
        /*0028*/ 	.dword	$str$1
	.align		8
        /*0030*/ 	.dword	$str$2


//--------------------- .text._Z26sgemm_2d_tiling_vectorizediiifPKfS0_fPf --------------------------
	.section	.text._Z26sgemm_2d_tiling_vectorizediiifPKfS0_fPf,"ax",@progbits
	.align	128
        .global         _Z26sgemm_2d_tiling_vectorizediiifPKfS0_fPf
        .type           _Z26sgemm_2d_tiling_vectorizediiifPKfS0_fPf,@function
        .size           _Z26sgemm_2d_tiling_vectorizediiifPKfS0_fPf,(.L_x_22 - _Z26sgemm_2d_tiling_vectorizediiifPKfS0_fPf)
        .other          _Z26sgemm_2d_tiling_vectorizediiifPKfS0_fPf,@"STO_CUDA_ENTRY STV_DEFAULT"
_Z26sgemm_2d_tiling_vectorizediiifPKfS0_fPf:
.text._Z26sgemm_2d_tiling_vectorizediiifPKfS0_fPf:
[----:B------:R-:W0:Y:S01]  /*0000*/  LDC R1, c[0x0][0x37c] ;  /* 0x0000df00ff017b82 */ /* 0x000e220000000800 */
[----:B------:R-:W1:Y:S01]  /*0010*/  LDCU UR4, c[0x0][0x360] ;  /* 0x00006c00ff0477ac */ /* 0x000e620008000800 */
[----:B------:R-:W2:Y:S01]  /*0020*/  LDCU.64 UR36, c[0x0][0x358] ;  /* 0x00006b00ff2477ac */ /* 0x000ea20008000a00 */
[----:B-1----:R-:W-:-:S09]  /*0030*/  UISETP.NE.AND UP0, UPT, UR4, 0x100, UPT ;  /* 0x000001000400788c */ /* 0x002fd2000bf05270 */
[----:B--2---:R-:W-:Y:S05]  /*0040*/  BRA.U !UP0, `(.L_x_0) ;  /* 0x0000000108407547 */ /* 0x004fea000b800000 */
[----:B------:R-:W-:Y:S01]  /*0050*/  MOV R0, 0x0 ;  /* 0x0000000000007802 */ /* 0x000fe20000000f00 */
[----:B------:R-:W1:Y:S01]  /*0060*/  LDCU.64 UR4, c[0x4][0x30] ;  /* 0x01000600ff0477ac */ /* 0x000e620008000a00 */
[----:B------:R-:W-:Y:S01]  /*0070*/  HFMA2 R8, -RZ, RZ, 0, 1.275539398193359375e-05 ;  /* 0x000000d6ff087431 */ /* 0x000fe200000001ff */
[----:B------:R-:W-:Y:S01]  /*0080*/  MOV R12, 0x1 ;  /* 0x00000001000c7802 */ /* 0x000fe20000000f00 */
[----:B------:R2:W3:Y:S01]  /*0090*/  LDC.64 R2, c[0x4][R0] ;  /* 0x0100000000027b82 */ /* 0x0004e20000000a00 */
[----:B------:R-:W4:Y:S01]  /*00a0*/  LDCU.64 UR6, c[0x4][0x28] ;  /* 0x01000500ff0677ac */ /* 0x000f220008000a00 */
[----:B------:R-:W-:Y:S01]  /*00b0*/  HFMA2 R13, -RZ, RZ, 0, 0 ;  /* 0x00000000ff0d7431 */ /* 0x000fe200000001ff */
[----:B------:R-:W5:Y:S01]  /*00c0*/  LDCU.64 UR8, c[0x4][0x18] ;  /* 0x01000300ff0877ac */ /* 0x000f620008000a00 */
[----:B-1----:R-:W-:Y:S02]  /*00d0*/  MOV R4, UR4 ;  /* 0x0000000400047c02 */ /* 0x002fe40008000f00 */
[----:B------:R-:W-:-:S02]  /*00e0*/  MOV R5, UR5 ;  /* 0x0000000500057c02 */ /* 0x000fc40008000f00 */
[----:B----4-:R-:W-:Y:S02]  /*00f0*/  MOV R6, UR6 ;  /* 0x0000000600067c02 */ /* 0x010fe40008000f00 */
[----:B------:R-:W-:Y:S02]  /*0100*/  MOV R7, UR7 ;  /* 0x0000000700077c02 */ /* 0x000fe40008000f00 */
[----:B-----5:R-:W-:Y:S02]  /*0110*/  MOV R10, UR8 ;  /* 0x00000008000a7c02 */ /* 0x020fe40008000f00 */
[----:B--2---:R-:W-:-:S07]  /*0120*/  MOV R11, UR9 ;  /* 0x00000009000b7c02 */ /* 0x004fce0008000f00 */
[----:B------:R-:W-:-:S07]  /*0130*/  LEPC R20, `(.L_x_0) ;  /* 0x000000001014794e */ /* 0x000fce0000000000 */
[----:B0--3--:R-:W-:Y:S05]  /*0140*/  CALL.ABS.NOINC R2 ;  /* 0x0000000002007343 */ /* 0x009fea0003c00000 */
.L_x_0:
[----:B------:R-:W1:Y:S01]  /*0150*/  LDCU UR4, c[0x0][0x388] ;  /* 0x00007100ff0477ac */ /* 0x000e620008000800 */
[----:B------:R-:W-:Y:S01]  /*0160*/  HFMA2 R77, -RZ, RZ, 0, 0 ;  /* 0x00000000ff4d7431 */ /* 0x000fe200000001ff */
[----:B------:R-:W-:Y:S01]  /*0170*/  CS2R R20, SRZ ;  /* 0x0000000000147805 */ /* 0x000fe2000001ff00 */
[----:B------:R-:W-:Y:S01]  /*0180*/  HFMA2 R79, -RZ, RZ, 0, 0 ;  /* 0x00000000ff4f7431 */ /* 0x000fe200000001ff */
[----:B------:R-:W-:Y:S01]  /*0190*/  CS2R R42, SRZ ;  /* 0x00000000002a7805 */ /* 0x000fe2000001ff00 */
[----:B------:R-:W-:Y:S01]  /*01a0*/  HFMA2 R83, -RZ, RZ, 0, 0 ;  /* 0x00000000ff537431 */ /* 0x000fe200000001ff */
[----:B------:R-:W-:Y:S02]  /*01b0*/  CS2R R18, SRZ ;  /* 0x0000000000127805 */ /* 0x000fe4000001ff00 */
[----:B------:R-:W-:Y:S02]  /*01c0*/  CS2R R2, SRZ ;  /* 0x0000000000027805 */ /* 0x000fe4000001ff00 */
[----:B------:R-:W-:-:S02]  /*01d0*/  MOV R0, RZ ;  /* 0x000000ff00007202 */ /* 0x000fc40000000f00 */
[----:B------:R-:W-:Y:S02]  /*01e0*/  CS2R R4, SRZ ;  /* 0x0000000000047805 */ /* 0x000fe4000001ff00 */
[----:B------:R-:W-:Y:S02]  /*01f0*/  CS2R R8, SRZ ;  /* 0x0000000000087805 */ /* 0x000fe4000001ff00 */
[----:B------:R-:W-:Y:S02]  /*0200*/  CS2R R10, SRZ ;  /* 0x00000000000a7805 */ /* 0x000fe4000001ff00 */
[----:B------:R-:W-:Y:S02]  /*0210*/  CS2R R12, SRZ ;  /* 0x00000000000c7805 */ /* 0x000fe4000001ff00 */
[----:B------:R-:W-:Y:S02]  /*0220*/  CS2R R14, SRZ ;  /* 0x00000000000e7805 */ /* 0x000fe4000001ff00 */
[----:B------:R-:W-:-:S02]  /*0230*/  CS2R R6, SRZ ;  /* 0x0000000000067805 */ /* 0x000fc4000001ff00 */
[----:B------:R-:W-:Y:S02]  /*0240*/  CS2R R16, SRZ ;  /* 0x0000000000107805 */ /* 0x000fe4000001ff00 */
[----:B------:R-:W-:Y:S02]  /*0250*/  CS2R R22, SRZ ;  /* 0x0000000000167805 */ /* 0x000fe4000001ff00 */
[----:B------:R-:W-:Y:S01]  /*0260*/  CS2R R40, SRZ ;  /* 0x0000000000287805 */ /* 0x000fe2000001ff00 */
[----:B-1----:R-:W-:Y:S01]  /*0270*/  UISETP.NE.AND UP0, UPT, UR4, URZ, UPT ;  /* 0x000000ff0400728c */ /* 0x002fe2000bf05270 */
[----:B------:R-:W-:Y:S02]  /*0280*/  CS2R R46, SRZ ;  /* 0x00000000002e7805 */ /* 0x000fe4000001ff00 */
[----:B------:R-:W-:Y:S02]  /*0290*/  CS2R R44, SRZ ;  /* 0x00000000002c7805 */ /* 0x000fe4000001ff00 */
[----:B------:R-:W-:-:S02]  /*02a0*/  CS2R R50, SRZ ;  /* 0x0000000000327805 */ /* 0x000fc4000001ff00 */
        /* <DEDUP_REMOVED lines=13> */
[----:B------:R-:W-:Y:S02]  /*0380*/  MOV R81, RZ ;  /* 0x000000ff00517202 */ /* 0x000fe40000000f00 */
[----:B------:R-:W-:Y:S01]  /*0390*/  MOV R85, RZ ;  /* 0x000000ff00557202 */ /* 0x000fe20000000f00 */
[----:B------:R-:W-:Y:S06]  /*03a0*/  BRA.U !UP0, `(.L_x_1) ;  /* 0x0000000508f87547 */ /* 0x000fec000b800000 */
[----:B------:R-:W1:Y:S01]  /*03b0*/  S2R R76, SR_TID.X ;  /* 0x00000000004c7919 */ /* 0x000e620000002100 */
[----:B------:R-:W-:Y:S02]  /*03c0*/  MOV R80, RZ ;  /* 0x000000ff00507202 */ /* 0x000fe40000000f00 */
[----:B------:R-:W-:Y:S01]  /*03d0*/  MOV R20, RZ ;  /* 0x000000ff00147202 */ /* 0x000fe20000000f00 */
[----:B------:R-:W2:Y:S01]  /*03e0*/  S2R R25, SR_CTAID.Y ;  /* 0x0000000000197919 */ /* 0x000ea20000002600 */
[----:B-1----:R-:W-:Y:S02]  /*03f0*/  SHF.R.U32.HI R84, RZ, 0x1, R76 ;  /* 0x00000001ff547819 */ /* 0x002fe4000001164c */
[----:B------:R-:W-:Y:S02]  /*0400*/  SHF.L.U32 R78, R76, 0x2, RZ ;  /* 0x000000024c4e7819 */ /* 0x000fe400000006ff */
[----:B--2---:R-:W-:Y:S02]  /*0410*/  LEA R82, R25, R84, 0x7 ;  /* 0x0000005419527211 */ /* 0x004fe400078e38ff */
[----:B------:R-:W-:-:S07]  /*0420*/  LOP3.LUT R87, R78, 0x4, RZ, 0xc0, !PT ;  /* 0x000000044e577812 */ /* 0x000fce00078ec0ff */
.L_x_3:
[----:B------:R-:W1:Y:S01]  /*0430*/  S2R R31, SR_CTAID.X ;  /* 0x00000000001f7919 */ /* 0x000e620000002500 */
[----:B------:R-:W2:Y:S01]  /*0440*/  LDC R33, c[0x0][0x388] ;  /* 0x0000e200ff217b82 */ /* 0x000ea20000000800 */
[----:B------:R-:W3:Y:S01]  /*0450*/  LDCU UR4, c[0x0][0x384] ;  /* 0x00007080ff0477ac */ /* 0x000ee20008000800 */
[----:B------:R-:W-:Y:S02]  /*0460*/  LOP3.LUT R26, R78, 0x7c, RZ, 0xc0, !PT ;  /* 0x0000007c4e1a7812 */ /* 0x000fe400078ec0ff */
[----:B------:R-:W-:-:S04]  /*0470*/  SHF.R.U32.HI R35, RZ, 0x5, R76 ;  /* 0x00000005ff237819 */ /* 0x000fc8000001164c */
[----:B------:R-:W4:Y:S01]  /*0480*/  LDC.64 R24, c[0x0][0x390] ;  /* 0x0000e400ff187b82 */ /* 0x000f220000000a00 */
[----:B------:R-:W-:-:S07]  /*0490*/  IADD3 R30, PT, PT, R35, R80, RZ ;  /* 0x00000050231e7210 */ /* 0x000fce0007ffe0ff */
[----:B------:R-:W5:Y:S01]  /*04a0*/  LDC.64 R28, c[0x0][0x398] ;  /* 0x0000e600ff1c7b82 */ /* 0x000f620000000a00 */
[----:B--2---:R-:W-:-:S05]  /*04b0*/  IMAD R27, R82, R33, R87 ;  /* 0x00000021521b7224 */ /* 0x004fca00078e0257 */
[----:B------:R-:W-:Y:S02]  /*04c0*/  IADD3 R27, PT, PT, R27, R80, RZ ;  /* 0x000000501b1b7210 */ /* 0x000fe40007ffe0ff */
[----:B-1----:R-:W-:-:S03]  /*04d0*/  LEA R31, R31, R26, 0x7 ;  /* 0x0000001a1f1f7211 */ /* 0x002fc600078e38ff */
[----:B----4-:R-:W-:-:S04]  /*04e0*/  IMAD.WIDE.U32 R24, R27, 0x4, R24 ;  /* 0x000000041b187825 */ /* 0x010fc800078e0018 */
[----:B---3--:R-:W-:Y:S02]  /*04f0*/  IMAD R31, R30, UR4, R31 ;  /* 0x000000041e1f7c24 */ /* 0x008fe4000f8e021f */
[----:B------:R-:W2:Y:S02]  /*0500*/  LDG.E.128 R24, desc[UR36][R24.64] ;  /* 0x0000002418187981 */ /* 0x000ea4000c1e1d00 */
[----:B-----5:R-:W-:-:S06]  /*0510*/  IMAD.WIDE.U32 R28, R31, 0x4, R28 ;  /* 0x000000041f1c7825 */ /* 0x020fcc00078e001c */
[----:B------:R-:W3:Y:S01]  /*0520*/  LDG.E.128 R28, desc[UR36][R28.64] ;  /* 0x000000241c1c7981 */ /* 0x000ee2000c1e1d00 */
[C---:B------:R-:W-:Y:S01]  /*0530*/  SHF.L.U32 R37, R76.reuse, 0xb, RZ ;  /* 0x0000000b4c257819 */ /* 0x040fe200000006ff */
[----:B------:R-:W-:Y:S05]  /*0540*/  WARPSYNC.ALL ;  /* 0x0000000000007948 */ /* 0x000fea0003800000 */
[----:B------:R-:W1:Y:S01]  /*0550*/  S2R R39, SR_CgaCtaId ;  /* 0x0000000000277919 */ /* 0x000e620000008800 */
[----:B------:R-:W-:Y:S01]  /*0560*/  SHF.L.U32 R36, R76, 0x4, RZ ;  /* 0x000000044c247819 */ /* 0x000fe200000006ff */
[----:B------:R-:W-:Y:S01]  /*0570*/  UMOV UR4, 0x10 ;  /* 0x0000001000047882 */ /* 0x000fe20000000000 */
[----:B------:R-:W-:Y:S01]  /*0580*/  SHF.L.U32 R32, R84, 0x2, RZ ;  /* 0x0000000254207819 */ /* 0x000fe200000006ff */
[----:B------:R-:W4:Y:S01]  /*0590*/  S2R R76, SR_TID.X ;  /* 0x00000000004c7919 */ /* 0x000f220000002100 */
[----:B------:R-:W-:-:S02]  /*05a0*/  MOV R34, 0x400 ;  /* 0x0000040000227802 */ /* 0x000fc40000000f00 */
[----:B------:R-:W-:Y:S02]  /*05b0*/  LOP3.LUT R37, R32, 0x800, R37, 0xf8, !PT ;  /* 0x0000080020257812 */ /* 0x000fe400078ef825 */
[----:B------:R-:W-:Y:S02]  /*05c0*/  LOP3.LUT R36, R36, 0x1f0, RZ, 0xc0, !PT ;  /* 0x000001f024247812 */ /* 0x000fe400078ec0ff */
[----:B------:R-:W-:Y:S02]  /*05d0*/  IADD3 R80, PT, PT, R80, 0x8, RZ ;  /* 0x0000000850507810 */ /* 0x000fe40007ffe0ff */
[----:B------:R-:W-:Y:S02]  /*05e0*/  LEA R36, R35, R36, 0x9 ;  /* 0x0000002423247211 */ /* 0x000fe400078e48ff */
[----:B------:R-:W-:Y:S02]  /*05f0*/  ISETP.GE.U32.AND P0, PT, R80, R33, PT ;  /* 0x000000215000720c */ /* 0x000fe40003f06070 */
[----:B-1----:R-:W-:-:S02]  /*0600*/  LEA R32, R39, R34, 0x18 ;  /* 0x0000002227207211 */ /* 0x002fc400078ec0ff */
[----:B------:R-:W-:Y:S02]  /*0610*/  IADD3 R34, PT, PT, R34, 0x1000, RZ ;  /* 0x0000100022227810 */ /* 0x000fe40007ffe0ff */
[----:B------:R-:W-:Y:S02]  /*0620*/  IADD3 R37, PT, PT, R37, R32, RZ ;  /* 0x0000002025257210 */ /* 0x000fe40007ffe0ff */
[----:B------:R-:W-:Y:S02]  /*0630*/  LEA R39, R39, R34, 0x18 ;  /* 0x0000002227277211 */ /* 0x000fe400078ec0ff */
[----:B----4-:R-:W-:Y:S02]  /*0640*/  SHF.L.U32 R34, R76, 0x1, RZ ;  /* 0x000000014c227819 */ /* 0x010fe400000006ff */
[----:B------:R-:W-:Y:S01]  /*0650*/  IADD3 R36, PT, PT, R36, R39, RZ ;  /* 0x0000002724247210 */ /* 0x000fe20007ffe0ff */
[----:B--2---:R1:W-:Y:S04]  /*0660*/  STS [R37], R24 ;  /* 0x0000001825007388 */ /* 0x0043e80000000800 */
[----:B------:R2:W-:Y:S04]  /*0670*/  STS [R37+0x200], R25 ;  /* 0x0002001925007388 */ /* 0x0005e80000000800 */
[----:B------:R4:W-:Y:S01]  /*0680*/  STS [R37+0x400], R26 ;  /* 0x0004001a25007388 */ /* 0x0009e20000000800 */
[----:B-1----:R-:W-:-:S03]  /*0690*/  LOP3.LUT R24, R76, 0xf, RZ, 0xc0, !PT ;  /* 0x0000000f4c187812 */ /* 0x002fc600078ec0ff */
[----:B------:R4:W-:Y:S01]  /*06a0*/  STS [R37+0x600], R27 ;  /* 0x0006001b25007388 */ /* 0x0009e20000000800 */
[----:B--2---:R-:W-:-:S03]  /*06b0*/  LOP3.LUT R25, R34, 0x7e0, RZ, 0xc0, !PT ;  /* 0x000007e022197812 */ /* 0x004fc600078ec0ff */
[----:B---3--:R4:W-:Y:S01]  /*06c0*/  STS.128 [R36], R28 ;  /* 0x0000001c24007388 */ /* 0x0089e20000000c00 */
[----:B------:R-:W-:Y:S02]  /*06d0*/  LEA R88, R24, R39, 0x5 ;  /* 0x0000002718587211 */ /* 0x000fe400078e28ff */
[----:B------:R-:W-:Y:S01]  /*06e0*/  IADD3 R86, PT, PT, R32, R25, RZ ;  /* 0x0000001920567210 */ /* 0x000fe20007ffe0ff */
[----:B------:R-:W-:Y:S06]  /*06f0*/  BAR.SYNC.DEFER_BLOCKING 0x0 ;  /* 0x0000000000007b1d */ /* 0x000fec0000010000 */
.L_x_2:
[----:B----4-:R-:W-:Y:S04]  /*0700*/  LDS.128 R24, [R86+UR4+-0x10] ;  /* 0xfffff00456187984 */ /* 0x010fe80008000c00 */
[----:B------:R-:W1:Y:S04]  /*0710*/  LDS.128 R28, [R88+UR4+-0x10] ;  /* 0xfffff004581c7984 */ /* 0x000e680008000c00 */
[----:B------:R-:W2:Y:S04]  /*0720*/  LDS.128 R32, [R88+UR4] ;  /* 0x0000000458207984 */ /* 0x000ea80008000c00 */
[----:B------:R-:W3:Y:S01]  /*0730*/  LDS.128 R36, [R86+UR4] ;  /* 0x0000000456247984 */ /* 0x000ee20008000c00 */
[----:B------:R-:W-:-:S04]  /*0740*/  UIADD3 UR4, UPT, UPT, UR4, 0x200, URZ ;  /* 0x0000020004047890 */ /* 0x000fc8000fffe0ff */
[----:B------:R-:W-:Y:S01]  /*0750*/  UISETP.NE.AND UP0, UPT, UR4, 0x1010, UPT ;  /* 0x000010100400788c */ /* 0x000fe2000bf05270 */
[C---:B-1----:R-:W-:Y:S01]  /*0760*/  FFMA R83, R24.reuse, R28, R83 ;  /* 0x0000001c18537223 */ /* 0x042fe20000000053 */
[C---:B------:R-:W-:Y:S01]  /*0770*/  FFMA R72, R24.reuse, R29, R72 ;  /* 0x0000001d18487223 */ /* 0x040fe20000000048 */
[C---:B------:R-:W-:Y:S01]  /*0780*/  FFMA R85, R24.reuse, R30, R85 ;  /* 0x0000001e18557223 */ /* 0x040fe20000000055 */
[C---:B------:R-:W-:Y:S01]  /*0790*/  FFMA R74, R24.reuse, R31, R74 ;  /* 0x0000001f184a7223 */ /* 0x040fe2000000004a */
[C---:B--2---:R-:W-:Y:S01]  /*07a0*/  FFMA R79, R24.reuse, R32, R79 ;  /* 0x00000020184f7223 */ /* 0x044fe2000000004f */
[C---:B------:R-:W-:Y:S01]  /*07b0*/  FFMA R68, R24.reuse, R33, R68 ;  /* 0x0000002118447223 */ /* 0x040fe20000000044 */
[C---:B------:R-:W-:Y:S01]  /*07c0*/  FFMA R81, R24.reuse, R34, R81 ;  /* 0x0000002218517223 */ /* 0x040fe20000000051 */
[----:B------:R-:W-:Y:S01]  /*07d0*/  FFMA R70, R24, R35, R70 ;  /* 0x0000002318467223 */ /* 0x000fe20000000046 */
[----:B------:R-:W-:Y:S01]  /*07e0*/  FFMA R75, R28, R25, R75 ;  /* 0x000000191c4b7223 */ /* 0x000fe2000000004b */
[C---:B------:R-:W-:Y:S01]  /*07f0*/  FFMA R64, R25.reuse, R29, R64 ;  /* 0x0000001d19407223 */ /* 0x040fe20000000040 */
[C---:B------:R-:W-:Y:S01]  /*0800*/  FFMA R77, R25.reuse, R30, R77 ;  /* 0x0000001e194d7223 */ /* 0x040fe2000000004d */
[C---:B------:R-:W-:Y:S01]  /*0810*/  FFMA R66, R25.reuse, R31, R66 ;  /* 0x0000001f19427223 */ /* 0x040fe20000000042 */
[----:B------:R-:W-:Y:S01]  /*0820*/  FFMA R71, R32, R25, R71 ;  /* 0x0000001920477223 */ /* 0x000fe20000000047 */
[C---:B------:R-:W-:Y:S01]  /*0830*/  FFMA R60, R25.reuse, R33, R60 ;  /* 0x00000021193c7223 */ /* 0x040fe2000000003c */
[C---:B------:R-:W-:Y:S01]  /*0840*/  FFMA R73, R25.reuse, R34, R73 ;  /* 0x0000002219497223 */ /* 0x040fe20000000049 */
[----:B------:R-:W-:Y:S01]  /*0850*/  FFMA R62, R25, R35, R62 ;  /* 0x00000023193e7223 */ /* 0x000fe2000000003e */
        /* <DEDUP_REMOVED lines=16> */
[C---:B---3--:R-:W-:Y:S01]  /*0960*/  FFMA R49, R36.reuse, R28, R49 ;  /* 0x0000001c24317223 */ /* 0x048fe20000000031 */
[C---:B------:R-:W-:Y:S01]  /*0970*/  FFMA R42, R36.reuse, R29, R42 ;  /* 0x0000001d242a7223 */ /* 0x040fe2000000002a */
[C---:B------:R-:W-:Y:S01]  /*0980*/  FFMA R51, R36.reuse, R30, R51 ;  /* 0x0000001e24337223 */ /* 0x040fe20000000033 */
[C---:B------:R-:W-:Y:S01]  /*0990*/  FFMA R44, R36.reuse, R31, R44 ;  /* 0x0000001f242c7223 */ /* 0x040fe2000000002c */
[C---:B------:R-:W-:Y:S01]  /*09a0*/  FFMA R45, R36.reuse, R32, R45 ;  /* 0x00000020242d7223 */ /* 0x040fe2000000002d */
        /* <DEDUP_REMOVED lines=27> */
[----:B------:R-:W-:Y:S06]  /*0b60*/  BRA.U UP0, `(.L_x_2) ;  /* 0xfffffff900e47547 */ /* 0x000fec000b83ffff */
[----:B------:R-:W-:Y:S06]  /*0b70*/  BAR.SYNC.DEFER_BLOCKING 0x0 ;  /* 0x0000000000007b1d */ /* 0x000fec0000010000 */
[----:B------:R-:W-:Y:S05]  /*0b80*/  @!P0 BRA `(.L_x_3) ;  /* 0xfffffff800288947 */ /* 0x000fea000383ffff */
.L_x_1:
[----:B------:R-:W1:Y:S01]  /*0b90*/  S2R R25, SR_TID.X ;  /* 0x0000000000197919 */ /* 0x000e620000002100 */
[----:B------:R-:W2:Y:S01]  /*0ba0*/  LDC.64 R36, c[0x0][0x3a8] ;  /* 0x0000ea00ff247b82 */ /* 0x000ea20000000a00 */
[----:B------:R-:W3:Y:S01]  /*0bb0*/  LDCU UR6, c[0x0][0x384] ;  /* 0x00007080ff0677ac */ /* 0x000ee20008000800 */
[----:B------:R-:W4:Y:S01]  /*0bc0*/  S2R R27, SR_CTAID.Y ;  /* 0x00000000001b7919 */ /* 0x000f220000002600 */
[----:B------:R-:W5:Y:S01]  /*0bd0*/  LDCU UR4, c[0x0][0x38c] ;  /* 0x00007180ff0477ac */ /* 0x000f620008000800 */
[----:B------:R-:W0:Y:S01]  /*0be0*/  S2R R26, SR_CTAID.X ;  /* 0x00000000001a7919 */ /* 0x000e220000002500 */
[----:B------:R-:W5:Y:S01]  /*0bf0*/  LDCU UR5, c[0x0][0x3a0] ;  /* 0x00007400ff0577ac */ /* 0x000f620008000800 */
[----:B-1----:R-:W-:Y:S02]  /*0c00*/  SHF.R.U32.HI R24, RZ, 0x1, R25 ;  /* 0x00000001ff187819 */ /* 0x002fe40000011619 */
[----:B------:R-:W-:Y:S02]  /*0c10*/  SHF.L.U32 R25, R25, 0x3, RZ ;  /* 0x0000000319197819 */ /* 0x000fe400000006ff */
[----:B------:R-:W-:-:S02]  /*0c20*/  LOP3.LUT R24, R24, 0x1f8, RZ, 0xc0, !PT ;  /* 0x000001f818187812 */ /* 0x000fc400078ec0ff */
[----:B------:R-:W-:Y:S02]  /*0c30*/  LOP3.LUT R25, R25, 0x78, RZ, 0xc0, !PT ;  /* 0x0000007819197812 */ /* 0x000fe400078ec0ff */
[----:B----4-:R-:W-:Y:S02]  /*0c40*/  LEA R24, R27, R24, 0x7 ;  /* 0x000000181b187211 */ /* 0x010fe400078e38ff */
[----:B0-----:R-:W-:-:S05]  /*0c50*/  LEA R25, R26, R25, 0x7 ;  /* 0x000000191a197211 */ /* 0x001fca00078e38ff */
[----:B---3--:R-:W-:-:S04]  /*0c60*/  IMAD R33, R24, UR6, R25 ;  /* 0x0000000618217c24 */ /* 0x008fc8000f8e0219 */
[----:B--2---:R-:W-:-:S05]  /*0c70*/  IMAD.WIDE.U32 R38, R33, 0x4, R36 ;  /* 0x0000000421267825 */ /* 0x004fca00078e0024 */
[----:B------:R-:W2:Y:S04]  /*0c80*/  LDG.E.128 R28, desc[UR36][R38.64] ;  /* 0x00000024261c7981 */ /* 0x000ea8000c1e1d00 */
[----:B------:R-:W3:Y:S01]  /*0c90*/  LDG.E.128 R24, desc[UR36][R38.64+0x10] ;  /* 0x0000102426187981 */ /* 0x000ee2000c1e1d00 */
[----:B-----5:R-:W-:Y:S01]  /*0ca0*/  FMUL R35, R81, UR4 ;  /* 0x0000000451237c20 */ /* 0x020fe20008400000 */
[----:B------:R-:W-:Y:S01]  /*0cb0*/  FMUL R83, R83, UR4 ;  /* 0x0000000453537c20 */ /* 0x000fe20008400000 */
[----:B------:R-:W-:Y:S01]  /*0cc0*/  FMUL R72, R72, UR4 ;  /* 0x0000000448487c20 */ /* 0x000fe20008400000 */
[----:B------:R-:W-:Y:S01]  /*0cd0*/  FMUL R85, R85, UR4 ;  /* 0x0000000455557c20 */ /* 0x000fe20008400000 */
[----:B------:R-:W-:Y:S01]  /*0ce0*/  FMUL R74, R74, UR4 ;  /* 0x000000044a4a7c20 */ /* 0x000fe20008400000 */
[----:B------:R-:W-:Y:S01]  /*0cf0*/  FMUL R79, R79, UR4 ;  /* 0x000000044f4f7c20 */ /* 0x000fe20008400000 */
[----:B------:R-:W-:Y:S01]  /*0d00*/  FMUL R68, R68, UR4 ;  /* 0x0000000444447c20 */ /* 0x000fe20008400000 */
[----:B------:R-:W-:Y:S01]  /*0d10*/  FMUL R70, R70, UR4 ;  /* 0x0000000446467c20 */ /* 0x000fe20008400000 */
[----:B------:R-:W-:Y:S01]  /*0d20*/  IADD3 R81, PT, PT, R33, UR6, RZ ;  /* 0x0000000621517c10 */ /* 0x000fe2000fffe0ff */
[----:B--2---:R-:W-:Y:S01]  /*0d30*/  FFMA R28, R28, UR5, R83 ;  /* 0x000000051c1c7c23 */ /* 0x004fe20008000053 */
[----:B------:R-:W-:Y:S01]  /*0d40*/  FFMA R29, R29, UR5, R72 ;  /* 0x000000051d1d7c23 */ /* 0x000fe20008000048 */
[----:B------:R-:W-:Y:S01]  /*0d50*/  FFMA R30, R30, UR5, R85 ;  /* 0x000000051e1e7c23 */ /* 0x000fe20008000055 */
[----:B------:R-:W-:Y:S01]  /*0d60*/  FFMA R31, R31, UR5, R74 ;  /* 0x000000051f1f7c23 */ /* 0x000fe2000800004a */
[----:B---3--:R-:W-:Y:S01]  /*0d70*/  FFMA R24, R24, UR5, R79 ;  /* 0x0000000518187c23 */ /* 0x008fe2000800004f */
[----:B------:R-:W-:Y:S01]  /*0d80*/  FFMA R25, R25, UR5, R68 ;  /* 0x0000000519197c23 */ /* 0x000fe20008000044 */
[----:B------:R-:W-:Y:S01]  /*0d90*/  FFMA R26, R26, UR5, R35 ;  /* 0x000000051a1a7c23 */ /* 0x000fe20008000023 */
[----:B------:R-:W-:Y:S01]  /*0da0*/  FFMA R27, R27, UR5, R70 ;  /* 0x000000051b1b7c23 */ /* 0x000fe20008000046 */
[----:B------:R-:W-:Y:S01]  /*0db0*/  IMAD.WIDE.U32 R78, R81, 0x4, R36 ;  /* 0x00000004514e7825 */ /* 0x000fe200078e0024 */
[----:B------:R-:W-:Y:S04]  /*0dc0*/  STG.E.128 desc[UR36][R38.64], R28 ;  /* 0x0000001c26007986 */ /* 0x000fe8000c101d24 */
[----:B------:R0:W-:Y:S04]  /*0dd0*/  STG.E.128 desc[UR36][R38.64+0x10], R24 ;  /* 0x0000101826007986 */ /* 0x0001e8000c101d24 */
[----:B------:R-:W2:Y:S01]  /*0de0*/  LDG.E.128 R32, desc[UR36][R78.64] ;  /* 0x000000244e207981 */ /* 0x000ea2000c1e1d00 */
[----:B------:R-:W-:Y:S01]  /*0df0*/  FMUL R83, R75, UR4 ;  /* 0x000000044b537c20 */ /* 0x000fe20008400000 */
[----:B------:R-:W-:Y:S01]  /*0e00*/  FMUL R64, R64, UR4 ;  /* 0x0000000440407c20 */ /* 0x000fe20008400000 */
[----:B------:R-:W-:Y:S01]  /*0e10*/  FMUL R77, R77, UR4 ;  /* 0x000000044d4d7c20 */ /* 0x000fe20008400000 */
[----:B------:R-:W-:Y:S01]  /*0e20*/  FMUL R66, R66, UR4 ;  /* 0x0000000442427c20 */ /* 0x000fe20008400000 */
[----:B------:R-:W-:-:S05]  /*0e30*/  IADD3 R75, PT, PT, R81, 0x4, RZ ;  /* 0x00000004514b7810 */ /* 0x000fca0007ffe0ff */
[----:B0-----:R-:W-:-:S04]  /*0e40*/  IMAD.WIDE.U32 R38, R75, 0x4, R36 ;  /* 0x000000044b267825 */ /* 0x001fc800078e0024 */
[----:B--2---:R-:W-:Y:S01]  /*0e50*/  FFMA R32, R32, UR5, R83 ;  /* 0x0000000520207c23 */ /* 0x004fe20008000053 */
[----:B------:R-:W-:Y:S01]  /*0e60*/  FFMA R33, R33, UR5, R64 ;  /* 0x0000000521217c23 */ /* 0x000fe20008000040 */
[----:B------:R-:W-:Y:S01]  /*0e70*/  FFMA R34, R34, UR5, R77 ;  /* 0x0000000522227c23 */ /* 0x000fe2000800004d */
[----:B------:R-:W-:-:S05]  /*0e80*/  FFMA R35, R35, UR5, R66 ;  /* 0x0000000523237c23 */ /* 0x000fca0008000042 */
[----:B------:R0:W-:Y:S04]  /*0e90*/  STG.E.128 desc[UR36][R78.64], R32 ;  /* 0x000000204e007986 */ /* 0x0001e8000c101d24 */
[----:B------:R-:W2:Y:S01]  /*0ea0*/  LDG.E.128 R24, desc[UR36][R38.64] ;  /* 0x0000002426187981 */ /* 0x000ea2000c1e1d00 */
[----:B------:R-:W-:Y:S01]  /*0eb0*/  FMUL R71, R71, UR4 ;  /* 0x0000000447477c20 */ /* 0x000fe20008400000 */
[----:B------:R-:W-:Y:S01]  /*0ec0*/  FMUL R60, R60, UR4 ;  /* 0x000000043c3c7c20 */ /* 0x000fe20008400000 */
[----:B------:R-:W-:Y:S01]  /*0ed0*/  FMUL R73, R73, UR4 ;  /* 0x0000000449497c20 */ /* 0x000fe20008400000 */
[----:B------:R-:W-:Y:S01]  /*0ee0*/  FMUL R62, R62, UR4 ;  /* 0x000000043e3e7c20 */ /* 0x000fe20008400000 */
[----:B------:R-:W-:-:S05]  /*0ef0*/  IADD3 R81, PT, PT, R81, UR6, RZ ;  /* 0x0000000651517c10 */ /* 0x000fca000fffe0ff */
        /* <DEDUP_REMOVED lines=16> */
[----:B------:R-:W-:-:S04]  /*1000*/  IMAD.WIDE.U32 R34, R75, 0x4, R36 ;  /* 0x000000044b227825 */ /* 0x000fc800078e0024 */
[----:B------:R1:W-:Y:S04]  /*1010*/  STG.E.128 desc[UR36][R32.64], R28 ;  /* 0x0000001c20007986 */ /* 0x0003e8000c101d24 */
[----:B0-----:R-:W2:Y:S01]  /*1020*/  LDG.E.128 R24, desc[UR36][R34.64] ;  /* 0x0000002422187981 */ /* 0x001ea2000c1e1d00 */
[----:B------:R-:W-:Y:S01]  /*1030*/  FMUL R61, R61, UR4 ;  /* 0x000000043d3d7c20 */ /* 0x000fe20008400000 */
[----:B------:R-:W-:Y:S01]  /*1040*/  FMUL R54, R54, UR4 ;  /* 0x0000000436367c20 */ /* 0x000fe20008400000 */
[----:B------:R-:W-:Y:S01]  /*1050*/  FMUL R63, R63, UR4 ;  /* 0x000000043f3f7c20 */ /* 0x000fe20008400000 */
[----:B------:R-:W-:Y:S01]  /*1060*/  FMUL R56, R56, UR4 ;  /* 0x0000000438387c20 */ /* 0x000fe20008400000 */
[----:B------:R-:W-:-:S05]  /*1070*/  IADD3 R81, PT, PT, R81, UR6, RZ ;  /* 0x0000000651517c10 */ /* 0x000fca000fffe0ff */
[----:B-1----:R-:W-:-:S04]  /*1080*/  IMAD.WIDE.U32 R32, R81, 0x4, R36 ;  /* 0x0000000451207825 */ /* 0x002fc800078e0024 */
        /* <DEDUP_REMOVED lines=88> */
[----:B------:R-:W-:Y:S04]  /*1610*/  STG.E.128 desc[UR36][R32.64], R28 ;  /* 0x0000001c20007986 */ /* 0x000fe8000c101d24 */
[----:B0-----:R-:W2:Y:S01]  /*1620*/  LDG.E.128 R24, desc[UR36][R6.64] ;  /* 0x0000002406187981 */ /* 0x001ea2000c1e1d00 */
        /* <DEDUP_REMOVED lines=11> */
[----:B------:R-:W2:Y:S01]  /*16e0*/  LDG.E.128 R12, desc[UR36][R10.64] ;  /* 0x000000240a0c7981 */ /* 0x000ea2000c1e1d00 */
[----:B------:R-:W-:Y:S01]  /*16f0*/  FMUL R9, R9, UR4 ;  /* 0x0000000409097c20 */ /* 0x000fe20008400000 */
[----:B------:R-:W-:Y:S01]  /*1700*/  FMUL R2, R2, UR4 ;  /* 0x0000000402027c20 */ /* 0x000fe20008400000 */
[----:B------:R-:W-:Y:S01]  /*1710*/  FMUL R5, R5, UR4 ;  /* 0x0000000405057c20 */ /* 0x000fe20008400000 */
[----:B------:R-:W-:Y:S01]  /*1720*/  FMUL R0, R0, UR4 ;  /* 0x0000000400007c20 */ /* 0x000fe20008400000 */
[----:B------:R-:W-:-:S05]  /*1730*/  IADD3 R75, PT, PT, R75, UR6, RZ ;  /* 0x000000064b4b7c10 */ /* 0x000fca000fffe0ff */
[----:B------:R-:W-:-:S04]  /*1740*/  IMAD.WIDE.U32 R36, R75, 0x4, R36 ;  /* 0x000000044b247825 */ /* 0x000fc800078e0024 */
[----:B--2---:R-:W-:Y:S01]  /*1750*/  FFMA R12, R12, UR5, R9 ;  /* 0x000000050c0c7c23 */ /* 0x004fe20008000009 */
[----:B------:R-:W-:Y:S01]  /*1760*/  FFMA R13, R13, UR5, R2 ;  /* 0x000000050d0d7c23 */ /* 0x000fe20008000002 */
[----:B------:R-:W-:Y:S01]  /*1770*/  FFMA R14, R14, UR5, R5 ;  /* 0x000000050e0e7c23 */ /* 0x000fe20008000005 */
[----:B------:R-:W-:-:S05]  /*1780*/  FFMA R15, R15, UR5, R0 ;  /* 0x000000050f0f7c23 */ /* 0x000fca0008000000 */
[----:B------:R-:W-:Y:S04]  /*1790*/  STG.E.128 desc[UR36][R10.64], R12 ;  /* 0x0000000c0a007986 */ /* 0x000fe8000c101d24 */
[----:B0-----:R-:W2:Y:S01]  /*17a0*/  LDG.E.128 R4, desc[UR36][R36.64] ;  /* 0x0000002424047981 */ /* 0x001ea2000c1e1d00 */
[----:B------:R-:W-:Y:S01]  /*17b0*/  FMUL R3, R3, UR4 ;  /* 0x0000000403037c20 */ /* 0x000fe20008400000 */
[----:B------:R-:W-:Y:S01]  /*17c0*/  FMUL R18, R18, UR4 ;  /* 0x0000000412127c20 */ /* 0x000fe20008400000 */
[----:B------:R-:W-:Y:S01]  /*17d0*/  FMUL R43, R43, UR4 ;  /* 0x000000042b2b7c20 */ /* 0x000fe20008400000 */
[----:B------:R-:W-:Y:S01]  /*17e0*/  FMUL R20, R20, UR4 ;  /* 0x0000000414147c20 */ /* 0x000fe20008400000 */
[----:B--2---:R-:W-:Y:S01]  /*17f0*/  FFMA R4, R4, UR5, R3 ;  /* 0x0000000504047c23 */ /* 0x004fe20008000003 */
[----:B------:R-:W-:Y:S01]  /*1800*/  FFMA R5, R5, UR5, R18 ;  /* 0x0000000505057c23 */ /* 0x000fe20008000012 */
[----:B------:R-:W-:Y:S01]  /*1810*/  FFMA R6, R6, UR5, R43 ;  /* 0x0000000506067c23 */ /* 0x000fe2000800002b */
[----:B------:R-:W-:-:S05]  /*1820*/  FFMA R7, R7, UR5, R20 ;  /* 0x0000000507077c23 */ /* 0x000fca0008000014 */
[----:B------:R-:W-:Y:S01]  /*1830*/  STG.E.128 desc[UR36][R36.64], R4 ;  /* 0x0000000424007986 */ /* 0x000fe2000c101d24 */
[----:B------:R-:W-:Y:S05]  /*1840*/  EXIT ;  /* 0x000000000000794d */ /* 0x000fea0003800000 */
.L_x_4:
[----:B------:R-:W-:-:S00]  /*1850*/  BRA `(.L_x_4) ;  /* 0xfffffffc00fc7947 */ /* 0x000fc0000383ffff */
[----:B------:R-:W-:-:S00]  /*1860*/  NOP ;  /* 0x0000000000007918 */ /* 0x000fc00000000000 */
        /* <DEDUP_REMOVED lines=9> */
.L_x_22:


//--------------------- .text._Z15sgemm_2d_tilingiiifPKfS0_fPf --------------------------
	.section	.text._Z15sgemm_2d_tilingiiifPKfS0_fPf,"ax",@progbits
	.align	128
        .global         _Z15sgemm_2d_tilingiiifPKfS0_fPf
        .type           _Z15sgemm_2d_tilingiiifPKfS0_fPf,@function
        .size           _Z15sgemm_2d_tilingiiifPKfS0_fPf,(.L_x_23 - _Z15sgemm_2d_tilingiiifPKfS0_fPf)
        .other          _Z15sgemm_2d_tilingiiifPKfS0_fPf,@"STO_CUDA_ENTRY STV_DEFAULT"
_Z15sgemm_2d_tilingiiifPKfS0_fPf:
.text._Z15sgemm_2d_tilingiiifPKfS0_fPf:
[----:B------:R-:W0:Y:S01]  /*0000*/  LDC R1, c[0x0][0x37c] ;  /* 0x0000df00ff017b82 */ /* 0x000e220000000800 */
[----:B------:R-:W1:Y:S01]  /*0010*/  LDCU UR4, c[0x0][0x360] ;  /* 0x00006c00ff0477ac */ /* 0x000e620008000800 */
[----:B------:R-:W2:Y:S01]  /*0020*/  LDCU.64 UR36, c[0x0][0x358] ;  /* 0x00006b00ff2477ac */ /* 0x000ea20008000a00 */
[----:B-1----:R-:W-:-:S09]  /*0030*/  UISETP.NE.AND UP0, UPT, UR4, 0x100, UPT ;  /* 0x000001000400788c */ /* 0x002fd2000bf05270 */
[----:B--2---:R-:W-:Y:S05]  /*0040*/  BRA.U !UP0, `(.L_x_5) ;  /* 0x0000000108407547 */ /* 0x004fea000b800000 */
[----:B------:R-:W-:Y:S01]  /*0050*/  MOV R0, 0x0 ;  /* 0x0000000000007802 */ /* 0x000fe20000000f00 */
[----:B------:R-:W1:Y:S01]  /*0060*/  LDCU.64 UR4, c[0x4][0x30] ;  /* 0x01000600ff0477ac */ /* 0x000e620008000a00 */
[----:B------:R-:W-:Y:S01]  /*0070*/  HFMA2 R8, -RZ, RZ, 0, 7.688999176025390625e-06 ;  /* 0x00000081ff087431 */ /* 0x000fe200000001ff */
        /* <DEDUP_REMOVED lines=13> */
.L_x_5:
[----:B------:R-:W1:Y:S01]  /*0150*/  S2R R83, SR_CTAID.Y ;  /* 0x0000000000537919 */ /* 0x000e620000002600 */
[----:B------:R-:W2:Y:S01]  /*0160*/  LDCU UR4, c[0x0][0x388] ;  /* 0x00007100ff0477ac */ /* 0x000ea20008000800 */
[----:B------:R-:W-:Y:S01]  /*0170*/  HFMA2 R82, -RZ, RZ, 0, 0 ;  /* 0x00000000ff527431 */ /* 0x000fe200000001ff */
[----:B------:R-:W-:Y:S01]  /*0180*/  CS2R R4, SRZ ;  /* 0x0000000000047805 */ /* 0x000fe2000001ff00 */
[----:B------:R-:W3:Y:S01]  /*0190*/  S2R R0, SR_CTAID.X ;  /* 0x0000000000007919 */ /* 0x000ee20000002500 */
[----:B------:R-:W-:Y:S02]  /*01a0*/  MOV R3, RZ ;  /* 0x000000ff00037202 */ /* 0x000fe40000000f00 */
[----:B------:R-:W-:Y:S02]  /*01b0*/  CS2R R6, SRZ ;  /* 0x0000000000067805 */ /* 0x000fe4000001ff00 */
[----:B------:R-:W-:Y:S01]  /*01c0*/  CS2R R8, SRZ ;  /* 0x0000000000087805 */ /* 0x000fe2000001ff00 */
[----:B------:R-:W4:Y:S01]  /*01d0*/  S2R R2, SR_TID.X ;  /* 0x0000000000027919 */ /* 0x000f220000002100 */
        /* <DEDUP_REMOVED lines=10> */
[----:B--2---:R-:W-:Y:S01]  /*0280*/  UISETP.NE.AND UP0, UPT, UR4, URZ, UPT ;  /* 0x000000ff0400728c */ /* 0x004fe2000bf05270 */
        /* <DEDUP_REMOVED lines=18> */
[----:B-1----:R-:W-:Y:S01]  /*03b0*/  SHF.L.U32 R83, R83, 0x7, RZ ;  /* 0x0000000753537819 */ /* 0x002fe200000006ff */
[----:B---34-:R-:W-:Y:S06]  /*03c0*/  BRA.U !UP0, `(.L_x_6) ;  /* 0x0000000d08c47547 */ /* 0x018fec000b800000 */
[----:B------:R-:W1:Y:S01]  /*03d0*/  S2R R4, SR_CgaCtaId ;  /* 0x0000000000047919 */ /* 0x000e620000008800 */
[----:B------:R-:W-:Y:S02]  /*03e0*/  MOV R33, 0x400 ;  /* 0x0000040000217802 */ /* 0x000fe40000000f00 */
[C---:B------:R-:W-:Y:S02]  /*03f0*/  IADD3 R32, PT, PT, R2.reuse, 0x100, RZ ;  /* 0x0000010002207810 */ /* 0x040fe40007ffe0ff */
[C---:B------:R-:W-:Y:S02]  /*0400*/  IADD3 R34, PT, PT, R2.reuse, 0x200, RZ ;  /* 0x0000020002227810 */ /* 0x040fe40007ffe0ff */
[C---:B------:R-:W-:Y:S02]  /*0410*/  IADD3 R36, PT, PT, R2.reuse, 0x600, RZ ;  /* 0x0000060002247810 */ /* 0x040fe40007ffe0ff */
[C---:B------:R-:W-:Y:S02]  /*0420*/  IADD3 R38, PT, PT, R2.reuse, 0x700, RZ ;  /* 0x0000070002267810 */ /* 0x040fe40007ffe0ff */
[----:B------:R-:W-:-:S02]  /*0430*/  IADD3 R84, PT, PT, R2, 0x300, RZ ;  /* 0x0000030002547810 */ /* 0x000fc40007ffe0ff */
[C---:B------:R-:W-:Y:S02]  /*0440*/  LOP3.LUT R86, R2.reuse, 0x400, RZ, 0xfc, !PT ;  /* 0x0000040002567812 */ /* 0x040fe400078efcff */
[C---:B------:R-:W-:Y:S02]  /*0450*/  IADD3 R88, PT, PT, R2.reuse, 0x500, RZ ;  /* 0x0000050002587810 */ /* 0x040fe40007ffe0ff */
[----:B------:R-:W-:Y:S02]  /*0460*/  SHF.L.U32 R39, R2, 0x4, RZ ;  /* 0x0000000402277819 */ /* 0x000fe400000006ff */
[----:B------:R-:W-:Y:S02]  /*0470*/  IADD3 R113, PT, PT, R33, 0x1000, RZ ;  /* 0x0000100021717810 */ /* 0x000fe40007ffe0ff */
[----:B------:R-:W-:Y:S02]  /*0480*/  LOP3.LUT R97, R32, 0x780, RZ, 0xc0, !PT ;  /* 0x0000078020617812 */ /* 0x000fe400078ec0ff */
[----:B------:R-:W-:-:S02]  /*0490*/  LOP3.LUT R99, R34, 0x780, RZ, 0xc0, !PT ;  /* 0x0000078022637812 */ /* 0x000fc400078ec0ff */
[----:B------:R-:W-:Y:S02]  /*04a0*/  LOP3.LUT R107, R36, 0xf80, RZ, 0xc0, !PT ;  /* 0x00000f80246b7812 */ /* 0x000fe400078ec0ff */
[----:B------:R-:W-:Y:S02]  /*04b0*/  LOP3.LUT R109, R38, 0xf80, RZ, 0xc0, !PT ;  /* 0x00000f80266d7812 */ /* 0x000fe400078ec0ff */
[----:B------:R-:W-:Y:S02]  /*04c0*/  LOP3.LUT R96, R39, 0x3f00, RZ, 0xc0, !PT ;  /* 0x00003f0027607812 */ /* 0x000fe400078ec0ff */
[----:B------:R-:W-:Y:S02]  /*04d0*/  LOP3.LUT R101, R84, 0x780, RZ, 0xc0, !PT ;  /* 0x0000078054657812 */ /* 0x000fe400078ec0ff */
        /* <DEDUP_REMOVED lines=9> */
[----:B-1----:R-:W-:Y:S02]  /*0570*/  LEA R113, R4, R113, 0x18 ;  /* 0x0000007104717211 */ /* 0x002fe400078ec0ff */
[----:B------:R-:W-:Y:S02]  /*0580*/  LOP3.LUT R112, R2, 0xf, RZ, 0xc0, !PT ;  /* 0x0000000f02707812 */ /* 0x000fe400078ec0ff */
[-C--:B------:R-:W-:Y:S02]  /*0590*/  LEA.HI R89, R32, R83.reuse, RZ, 0x1d ;  /* 0x0000005320597211 */ /* 0x080fe400078fe8ff */
[-C--:B------:R-:W-:Y:S02]  /*05a0*/  LEA.HI R90, R34, R83.reuse, RZ, 0x1d ;  /* 0x00000053225a7211 */ /* 0x080fe400078fe8ff */
[----:B------:R-:W-:-:S02]  /*05b0*/  LEA.HI R91, R36, R83, RZ, 0x1d ;  /* 0x00000053245b7211 */ /* 0x000fc400078fe8ff */
[----:B------:R-:W-:Y:S02]  /*05c0*/  LEA.HI R92, R38, R83, RZ, 0x1d ;  /* 0x00000053265c7211 */ /* 0x000fe400078fe8ff */
[--C-:B------:R-:W-:Y:S02]  /*05d0*/  LOP3.LUT R70, R97, 0x7f, R2.reuse, 0xf8, !PT ;  /* 0x0000007f61467812 */ /* 0x100fe400078ef802 */
[--C-:B------:R-:W-:Y:S02]  /*05e0*/  LOP3.LUT R106, R99, 0x7f, R2.reuse, 0xf8, !PT ;  /* 0x0000007f636a7812 */ /* 0x100fe400078ef802 */
[--C-:B------:R-:W-:Y:S02]  /*05f0*/  LOP3.LUT R76, R107, 0x7f, R2.reuse, 0xf8, !PT ;  /* 0x0000007f6b4c7812 */ /* 0x100fe400078ef802 */
[--C-:B------:R-:W-:Y:S02]  /*0600*/  LOP3.LUT R108, R109, 0x7f, R2.reuse, 0xf8, !PT ;  /* 0x0000007f6d6c7812 */ /* 0x100fe400078ef802 */
[----:B------:R-:W-:-:S02]  /*0610*/  LOP3.LUT R72, R101, 0x7f, R2, 0xf8, !PT ;  /* 0x0000007f65487812 */ /* 0x000fc400078ef802 */
[--C-:B------:R-:W-:Y:S02]  /*0620*/  LOP3.LUT R110, R103, 0x7f, R2.reuse, 0xf8, !PT ;  /* 0x0000007f676e7812 */ /* 0x100fe400078ef802 */
[--C-:B------:R-:W-:Y:S02]  /*0630*/  LOP3.LUT R74, R105, 0x7f, R2.reuse, 0xf8, !PT ;  /* 0x0000007f694a7812 */ /* 0x100fe400078ef802 */
[----:B------:R-:W-:Y:S02]  /*0640*/  LEA R33, R4, R33, 0x18 ;  /* 0x0000002104217211 */ /* 0x000fe400078ec0ff */
[--C-:B------:R-:W-:Y:S02]  /*0650*/  LOP3.LUT R32, R35, 0x7, R2.reuse, 0xf8, !PT ;  /* 0x0000000723207812 */ /* 0x100fe400078ef802 */
[--C-:B------:R-:W-:Y:S02]  /*0660*/  LOP3.LUT R98, R37, 0x7, R2.reuse, 0xf8, !PT ;  /* 0x0000000725627812 */ /* 0x100fe400078ef802 */
[----:B------:R-:W-:-:S02]  /*0670*/  LOP3.LUT R38, R75, 0x7, R2, 0xf8, !PT ;  /* 0x000000074b267812 */ /* 0x000fc400078ef802 */
[--C-:B------:R-:W-:Y:S02]  /*0680*/  LOP3.LUT R100, R77, 0x7, R2.reuse, 0xf8, !PT ;  /* 0x000000074d647812 */ /* 0x100fe400078ef802 */
[--C-:B------:R-:W-:Y:S02]  /*0690*/  LOP3.LUT R34, R39, 0x7, R2.reuse, 0xf8, !PT ;  /* 0x0000000727227812 */ /* 0x100fe400078ef802 */
[--C-:B------:R-:W-:Y:S02]  /*06a0*/  LOP3.LUT R102, R71, 0x7, R2.reuse, 0xf8, !PT ;  /* 0x0000000747667812 */ /* 0x100fe400078ef802 */
[----:B------:R-:W-:Y:S02]  /*06b0*/  LOP3.LUT R36, R73, 0x7, R2, 0xf8, !PT ;  /* 0x0000000749247812 */ /* 0x000fe400078ef802 */
[-C--:B------:R-:W-:Y:S02]  /*06c0*/  LEA R105, R70, R113.reuse, 0x2 ;  /* 0x0000007146697211 */ /* 0x080fe400078e10ff */
[----:B------:R-:W-:-:S02]  /*06d0*/  LEA R106, R106, R113, 0x2 ;  /* 0x000000716a6a7211 */ /* 0x000fc400078e10ff */
[-C--:B------:R-:W-:Y:S02]  /*06e0*/  LEA R107, R76, R113.reuse, 0x2 ;  /* 0x000000714c6b7211 */ /* 0x080fe400078e10ff */
[-C--:B------:R-:W-:Y:S02]  /*06f0*/  LEA R108, R108, R113.reuse, 0x2 ;  /* 0x000000716c6c7211 */ /* 0x080fe400078e10ff */
[-C--:B------:R-:W-:Y:S02]  /*0700*/  LEA R109, R72, R113.reuse, 0x2 ;  /* 0x00000071486d7211 */ /* 0x080fe400078e10ff */
[-C--:B------:R-:W-:Y:S02]  /*0710*/  LEA R110, R110, R113.reuse, 0x2 ;  /* 0x000000716e6e7211 */ /* 0x080fe400078e10ff */
[-C--:B------:R-:W-:Y:S02]  /*0720*/  LEA R111, R74, R113.reuse, 0x2 ;  /* 0x000000714a6f7211 */ /* 0x080fe400078e10ff */
[----:B------:R-:W-:-:S02]  /*0730*/  LEA R112, R112, R113, 0x5 ;  /* 0x0000007170707211 */ /* 0x000fc400078e28ff */
[C---:B------:R-:W-:Y:S02]  /*0740*/  LOP3.LUT R85, R2.reuse, 0x7, RZ, 0xc0, !PT ;  /* 0x0000000702557812 */ /* 0x040fe400078ec0ff */
[-C--:B------:R-:W-:Y:S02]  /*0750*/  LEA.HI R87, R2, R83.reuse, RZ, 0x1d ;  /* 0x0000005302577211 */ /* 0x080fe400078fe8ff */
[----:B------:R-:W-:Y:S02]  /*0760*/  MOV R115, RZ ;  /* 0x000000ff00737202 */ /* 0x000fe40000000f00 */
[----:B------:R-:W-:Y:S02]  /*0770*/  MOV R4, RZ ;  /* 0x000000ff00047202 */ /* 0x000fe40000000f00 */
[-C--:B------:R-:W-:Y:S02]  /*0780*/  LEA.HI R93, R84, R83.reuse, RZ, 0x1d ;  /* 0x00000053545d7211 */ /* 0x080fe400078fe8ff */
[----:B------:R-:W-:-:S02]  /*0790*/  LEA.HI R94, R86, R83, RZ, 0x1d ;  /* 0x00000053565e7211 */ /* 0x000fc400078fe8ff */
[----:B------:R-:W-:Y:S02]  /*07a0*/  LEA.HI R95, R88, R83, RZ, 0x1d ;  /* 0x00000053585f7211 */ /* 0x000fe400078fe8ff */
[----:B------:R-:W-:Y:S02]  /*07b0*/  IADD3 R96, PT, PT, R96, 0x80, R33 ;  /* 0x0000008060607810 */ /* 0x000fe40007ffe021 */
[-C--:B------:R-:W-:Y:S02]  /*07c0*/  LEA R97, R32, R33.reuse, 0x2 ;  /* 0x0000002120617211 */ /* 0x080fe400078e10ff */
[-C--:B------:R-:W-:Y:S02]  /*07d0*/  LEA R98, R98, R33.reuse, 0x2 ;  /* 0x0000002162627211 */ /* 0x080fe400078e10ff */
[-C--:B------:R-:W-:Y:S02]  /*07e0*/  LEA R99, R38, R33.reuse, 0x2 ;  /* 0x0000002126637211 */ /* 0x080fe400078e10ff */
[----:B------:R-:W-:-:S02]  /*07f0*/  LEA R100, R100, R33, 0x2 ;  /* 0x0000002164647211 */ /* 0x000fc400078e10ff */
[-C--:B------:R-:W-:Y:S02]  /*0800*/  LEA R101, R34, R33.reuse, 0x2 ;  /* 0x0000002122657211 */ /* 0x080fe400078e10ff */
[-C--:B------:R-:W-:Y:S02]  /*0810*/  LEA R102, R102, R33.reuse, 0x2 ;  /* 0x0000002166667211 */ /* 0x080fe400078e10ff */
[-C--:B------:R-:W-:Y:S02]  /*0820*/  LEA R103, R36, R33.reuse, 0x2 ;  /* 0x0000002124677211 */ /* 0x080fe400078e10ff */
[C---:B------:R-:W-:Y:S02]  /*0830*/  LEA R104, R2.reuse, R33, 0x2 ;  /* 0x0000002102687211 */ /* 0x040fe400078e10ff */
[----:B------:R-:W-:-:S07]  /*0840*/  LEA R113, R2, R113, 0x2 ;  /* 0x0000007102717211 */ /* 0x000fce00078e10ff */
.L_x_8:
[----:B------:R-:W1:Y:S01]  /*0850*/  LDC R114, c[0x0][0x388] ;  /* 0x0000e200ff727b82 */ /* 0x000e620000000800 */
[----:B------:R-:W-:Y:S01]  /*0860*/  IADD3 R33, PT, PT, R85, R115, RZ ;  /* 0x0000007355217210 */ /* 0x000fe20007ffe0ff */
[----:B------:R-:W2:Y:S06]  /*0870*/  LDCU UR4, c[0x0][0x384] ;  /* 0x00007080ff0477ac */ /* 0x000eac0008000800 */
[----:B------:R-:W3:Y:S01]  /*0880*/  LDC.64 R34, c[0x0][0x390] ;  /* 0x0000e400ff227b82 */ /* 0x000ee20000000a00 */
[-CC-:B-1----:R-:W-:Y:S02]  /*0890*/  IMAD R37, R89, R114.reuse, R33.reuse ;  /* 0x0000007259257224 */ /* 0x182fe400078e0221 */
[----:B------:R-:W-:-:S02]  /*08a0*/  IMAD R75, R87, R114, R33 ;  /* 0x00000072574b7224 */ /* 0x000fc400078e0221 */
[-CC-:B------:R-:W-:Y:S02]  /*08b0*/  IMAD R73, R90, R114.reuse, R33.reuse ;  /* 0x000000725a497224 */ /* 0x180fe400078e0221 */
[-CC-:B------:R-:W-:Y:S02]  /*08c0*/  IMAD R71, R93, R114.reuse, R33.reuse ;  /* 0x000000725d477224 */ /* 0x180fe400078e0221 */
[-CC-:B------:R-:W-:Y:S02]  /*08d0*/  IMAD R39, R94, R114.reuse, R33.reuse ;  /* 0x000000725e277224 */ /* 0x180fe400078e0221 */
[-CC-:B------:R-:W-:Y:S02]  /*08e0*/  IMAD R77, R95, R114.reuse, R33.reuse ;  /* 0x000000725f4d7224 */ /* 0x180fe400078e0221 */
[-CC-:B------:R-:W-:Y:S02]  /*08f0*/  IMAD R123, R91, R114.reuse, R33.reuse ;  /* 0x000000725b7b7224 */ /* 0x180fe400078e0221 */
[----:B------:R-:W-:-:S02]  /*0900*/  IMAD R117, R92, R114, R33 ;  /* 0x000000725c757224 */ /* 0x000fc400078e0221 */
[----:B---3--:R-:W-:-:S04]  /*0910*/  IMAD.WIDE.U32 R32, R37, 0x4, R34 ;  /* 0x0000000425207825 */ /* 0x008fc800078e0022 */
[--C-:B------:R-:W-:Y:S01]  /*0920*/  IMAD.WIDE.U32 R72, R73, 0x4, R34.reuse ;  /* 0x0000000449487825 */ /* 0x100fe200078e0022 */
[----:B------:R1:W3:Y:S03]  /*0930*/  LDG.E R116, desc[UR36][R32.64] ;  /* 0x0000002420747981 */ /* 0x0002e6000c1e1900 */
[--C-:B------:R-:W-:Y:S01]  /*0940*/  IMAD.WIDE.U32 R74, R75, 0x4, R34.reuse ;  /* 0x000000044b4a7825 */ /* 0x100fe200078e0022 */
[----:B------:R4:W5:Y:S03]  /*0950*/  LDG.E R119, desc[UR36][R72.64] ;  /* 0x0000002448777981 */ /* 0x000966000c1e1900 */
[--C-:B------:R-:W-:Y:S01]  /*0960*/  IMAD.WIDE.U32 R70, R71, 0x4, R34.reuse ;  /* 0x0000000447467825 */ /* 0x100fe200078e0022 */
[----:B-1----:R-:W1:Y:S03]  /*0970*/  LDC.64 R32, c[0x0][0x398] ;  /* 0x0000e600ff207b82 */ /* 0x002e660000000a00 */
[--C-:B------:R-:W-:Y:S01]  /*0980*/  IMAD.WIDE.U32 R38, R39, 0x4, R34.reuse ;  /* 0x0000000427267825 */ /* 0x100fe200078e0022 */
[----:B------:R-:W5:Y:S03]  /*0990*/  LDG.E R118, desc[UR36][R70.64] ;  /* 0x0000002446767981 */ /* 0x000f66000c1e1900 */
[--C-:B------:R-:W-:Y:S01]  /*09a0*/  IMAD.WIDE.U32 R36, R77, 0x4, R34.reuse ;  /* 0x000000044d247825 */ /* 0x100fe200078e0022 */
[C---:B------:R-:W-:Y:S01]  /*09b0*/  LOP3.LUT R77, R2.reuse, 0x7f, RZ, 0xc0, !PT ;  /* 0x0000007f024d7812 */ /* 0x040fe200078ec0ff */
[----:B------:R0:W5:Y:S02]  /*09c0*/  LDG.E R121, desc[UR36][R38.64] ;  /* 0x0000002426797981 */ /* 0x000164000c1e1900 */
[--C-:B------:R-:W-:Y:S01]  /*09d0*/  IMAD.WIDE.U32 R122, R123, 0x4, R34.reuse ;  /* 0x000000047b7a7825 */ /* 0x100fe200078e0022 */
[----:B----4-:R-:W-:Y:S01]  /*09e0*/  IADD3 R72, PT, PT, R2, 0x200, RZ ;  /* 0x0000020002487810 */ /* 0x010fe20007ffe0ff */
[----:B------:R4:W5:Y:S02]  /*09f0*/  LDG.E R120, desc[UR36][R36.64] ;  /* 0x0000002424787981 */ /* 0x000964000c1e1900 */
[----:B------:R-:W-:-:S02]  /*0a00*/  IMAD.WIDE.U32 R34, R117, 0x4, R34 ;  /* 0x0000000475227825 */ /* 0x000fc400078e0022 */
[----:B------:R2:W3:Y:S01]  /*0a10*/  LDG.E R117, desc[UR36][R74.64] ;  /* 0x000000244a757981 */ /* 0x0004e2000c1e1900 */
[----:B0-----:R-:W-:-:S03]  /*0a20*/  IADD3 R38, PT, PT, R2, 0x600, RZ ;  /* 0x0000060002267810 */ /* 0x001fc60007ffe0ff */
[----:B------:R0:W5:Y:S01]  /*0a30*/  LDG.E R125, desc[UR36][R34.64] ;  /* 0x00000024227d7981 */ /* 0x000162000c1e1900 */
[-C--:B----4-:R-:W-:Y:S02]  /*0a40*/  LEA.HI R36, R72, R115.reuse, RZ, 0x19 ;  /* 0x0000007348247211 */ /* 0x090fe400078fc8ff */
[C---:B------:R-:W-:Y:S01]  /*0a50*/  LEA.HI R76, R2.reuse, R115, RZ, 0x19 ;  /* 0x00000073024c7211 */ /* 0x040fe200078fc8ff */
[----:B------:R4:W5:Y:S01]  /*0a60*/  LDG.E R122, desc[UR36][R122.64] ;  /* 0x000000247a7a7981 */ /* 0x000962000c1e1900 */
[----:B--2---:R-:W-:Y:S02]  /*0a70*/  IADD3 R74, PT, PT, R2, 0x100, RZ ;  /* 0x00000100024a7810 */ /* 0x004fe40007ffe0ff */
[----:B------:R-:W-:Y:S02]  /*0a80*/  LEA R75, R0, R77, 0x7 ;  /* 0x0000004d004b7211 */ /* 0x000fe400078e38ff */
[-C--:B------:R-:W-:Y:S02]  /*0a90*/  LEA.HI R70, R74, R115.reuse, RZ, 0x19 ;  /* 0x000000734a467211 */ /* 0x080fe400078fc8ff */
[----:B0-----:R-:W-:-:S02]  /*0aa0*/  LEA.HI R34, R84, R115, RZ, 0x19 ;  /* 0x0000007354227211 */ /* 0x001fc400078fc8ff */
[----:B------:R-:W-:Y:S01]  /*0ab0*/  IADD3 R74, PT, PT, R2, 0x700, RZ ;  /* 0x00000700024a7810 */ /* 0x000fe20007ffe0ff */
[--C-:B------:R-:W-:Y:S01]  /*0ac0*/  IMAD R39, R36, UR4, R75.reuse ;  /* 0x0000000424277c24 */ /* 0x100fe2000f8e024b */
[-C--:B------:R-:W-:Y:S01]  /*0ad0*/  LEA.HI R38, R38, R115.reuse, RZ, 0x19 ;  /* 0x0000007326267211 */ /* 0x080fe200078fc8ff */
[--C-:B------:R-:W-:Y:S01]  /*0ae0*/  IMAD R71, R34, UR4, R75.reuse ;  /* 0x0000000422477c24 */ /* 0x100fe2000f8e024b */
[-C--:B------:R-:W-:Y:S02]  /*0af0*/  LEA.HI R72, R74, R115.reuse, RZ, 0x19 ;  /* 0x000000734a487211 */ /* 0x080fe400078fc8ff */
[-C--:B------:R-:W-:Y:S02]  /*0b00*/  LEA.HI R36, R86, R115.reuse, RZ, 0x19 ;  /* 0x0000007356247211 */ /* 0x080fe400078fc8ff */
[----:B------:R-:W-:Y:S01]  /*0b10*/  LEA.HI R34, R88, R115, RZ, 0x19 ;  /* 0x0000007358227211 */ /* 0x000fe200078fc8ff */
[--C-:B------:R-:W-:Y:S02]  /*0b20*/  IMAD R35, R76, UR4, R75.reuse ;  /* 0x000000044c237c24 */ /* 0x100fe4000f8e024b */
[----:B------:R-:W-:-:S02]  /*0b30*/  IMAD R37, R70, UR4, R75 ;  /* 0x0000000446257c24 */ /* 0x000fc4000f8e024b */
[--C-:B------:R-:W-:Y:S02]  /*0b40*/  IMAD R73, R36, UR4, R75.reuse ;  /* 0x0000000424497c24 */ /* 0x100fe4000f8e024b */
[--C-:B------:R-:W-:Y:S02]  /*0b50*/  IMAD R77, R38, UR4, R75.reuse ;  /* 0x00000004264d7c24 */ /* 0x100fe4000f8e024b */
[--C-:B----4-:R-:W-:Y:S02]  /*0b60*/  IMAD R123, R72, UR4, R75.reuse ;  /* 0x00000004487b7c24 */ /* 0x110fe4000f8e024b */
[----:B------:R-:W-:Y:S02]  /*0b70*/  IMAD R75, R34, UR4, R75 ;  /* 0x00000004224b7c24 */ /* 0x000fe4000f8e024b */
[----:B-1----:R-:W-:-:S04]  /*0b80*/  IMAD.WIDE.U32 R34, R35, 0x4, R32 ;  /* 0x0000000423227825 */ /* 0x002fc800078e0020 */
[--C-:B------:R-:W-:Y:S02]  /*0b90*/  IMAD.WIDE.U32 R36, R37, 0x4, R32.reuse ;  /* 0x0000000425247825 */ /* 0x100fe400078e0020 */
[----:B------:R-:W2:Y:S02]  /*0ba0*/  LDG.E R34, desc[UR36][R34.64] ;  /* 0x0000002422227981 */ /* 0x000ea4000c1e1900 */
[--C-:B------:R-:W-:Y:S02]  /*0bb0*/  IMAD.WIDE.U32 R38, R39, 0x4, R32.reuse ;  /* 0x0000000427267825 */ /* 0x100fe400078e0020 */
[----:B------:R-:W4:Y:S02]  /*0bc0*/  LDG.E R36, desc[UR36][R36.64] ;  /* 0x0000002424247981 */ /* 0x000f24000c1e1900 */
[--C-:B------:R-:W-:Y:S02]  /*0bd0*/  IMAD.WIDE.U32 R70, R71, 0x4, R32.reuse ;  /* 0x0000000447467825 */ /* 0x100fe400078e0020 */
[----:B------:R-:W4:Y:S02]  /*0be0*/  LDG.E R39, desc[UR36][R38.64] ;  /* 0x0000002426277981 */ /* 0x000f24000c1e1900 */
[----:B------:R-:W-:-:S02]  /*0bf0*/  IMAD.WIDE.U32 R72, R73, 0x4, R32 ;  /* 0x0000000449487825 */ /* 0x000fc400078e0020 */
[----:B------:R0:W4:Y:S02]  /*0c00*/  LDG.E R70, desc[UR36][R70.64] ;  /* 0x0000002446467981 */ /* 0x000124000c1e1900 */
[--C-:B------:R-:W-:Y:S02]  /*0c10*/  IMAD.WIDE.U32 R74, R75, 0x4, R32.reuse ;  /* 0x000000044b4a7825 */ /* 0x100fe400078e0020 */
[----:B------:R-:W4:Y:S02]  /*0c20*/  LDG.E R73, desc[UR36][R72.64] ;  /* 0x0000002448497981 */ /* 0x000f24000c1e1900 */
[--C-:B------:R-:W-:Y:S02]  /*0c30*/  IMAD.WIDE.U32 R76, R77, 0x4, R32.reuse ;  /* 0x000000044d4c7825 */ /* 0x100fe400078e0020 */
[----:B------:R-:W4:Y:S02]  /*0c40*/  LDG.E R74, desc[UR36][R74.64] ;  /* 0x000000244a4a7981 */ /* 0x000f24000c1e1900 */
[----:B------:R-:W-:-:S02]  /*0c50*/  IMAD.WIDE.U32 R32, R123, 0x4, R32 ;  /* 0x000000047b207825 */ /* 0x000fc400078e0020 */
[----:B------:R-:W4:Y:S04]  /*0c60*/  LDG.E R76, desc[UR36][R76.64] ;  /* 0x000000244c4c7981 */ /* 0x000f28000c1e1900 */
[----:B------:R-:W4:Y:S01]  /*0c70*/  LDG.E R33, desc[UR36][R32.64] ;  /* 0x0000002420217981 */ /* 0x000f22000c1e1900 */
[----:B------:R-:W-:Y:S05]  /*0c80*/  WARPSYNC.ALL ;  /* 0x0000000000007948 */ /* 0x000fea0003800000 */
[----:B------:R-:W-:-:S02]  /*0c90*/  IADD3 R115, PT, PT, R115, 0x8, RZ ;  /* 0x0000000873737810 */ /* 0x000fc40007ffe0ff */
[----:B0-----:R-:W-:Y:S02]  /*0ca0*/  MOV R71, R96 ;  /* 0x0000006000477202 */ /* 0x001fe40000000f00 */
[----:B------:R-:W-:Y:S01]  /*0cb0*/  ISETP.GE.U32.AND P0, PT, R115, R114, PT ;  /* 0x000000727300720c */ /* 0x000fe20003f06070 */
[----:B------:R-:W-:Y:S01]  /*0cc0*/  UMOV UR4, 0x10 ;  /* 0x0000001000047882 */ /* 0x000fe20000000000 */
[----:B---3--:R0:W-:Y:S04]  /*0cd0*/  STS [R104], R117 ;  /* 0x0000007568007388 */ /* 0x0081e80000000800 */
[----:B------:R0:W-:Y:S04]  /*0ce0*/  STS [R97], R116 ;  /* 0x0000007461007388 */ /* 0x0001e80000000800 */
[----:B-----5:R0:W-:Y:S04]  /*0cf0*/  STS [R98], R119 ;  /* 0x0000007762007388 */ /* 0x0201e80000000800 */
[----:B------:R0:W-:Y:S04]  /*0d00*/  STS [R101], R118 ;  /* 0x0000007665007388 */ /* 0x0001e80000000800 */
[----:B------:R0:W-:Y:S04]  /*0d10*/  STS [R102], R121 ;  /* 0x0000007966007388 */ /* 0x0001e80000000800 */
[----:B------:R0:W-:Y:S04]  /*0d20*/  STS [R103], R120 ;  /* 0x0000007867007388 */ /* 0x0001e80000000800 */
[----:B------:R0:W-:Y:S04]  /*0d30*/  STS [R99], R122 ;  /* 0x0000007a63007388 */ /* 0x0001e80000000800 */
[----:B------:R0:W-:Y:S04]  /*0d40*/  STS [R100], R125 ;  /* 0x0000007d64007388 */ /* 0x0001e80000000800 */
[----:B--2---:R0:W-:Y:S04]  /*0d50*/  STS [R113], R34 ;  /* 0x0000002271007388 */ /* 0x0041e80000000800 */
[----:B----4-:R0:W-:Y:S04]  /*0d60*/  STS [R105], R36 ;  /* 0x0000002469007388 */ /* 0x0101e80000000800 */
[----:B------:R0:W-:Y:S04]  /*0d70*/  STS [R106], R39 ;  /* 0x000000276a007388 */ /* 0x0001e80000000800 */
[----:B------:R0:W-:Y:S04]  /*0d80*/  STS [R109], R70 ;  /* 0x000000466d007388 */ /* 0x0001e80000000800 */
[----:B------:R0:W-:Y:S04]  /*0d90*/  STS [R110], R73 ;  /* 0x000000496e007388 */ /* 0x0001e80000000800 */
[----:B------:R0:W-:Y:S04]  /*0da0*/  STS [R111], R74 ;  /* 0x0000004a6f007388 */ /* 0x0001e80000000800 */
[----:B------:R0:W-:Y:S04]  /*0db0*/  STS [R107], R76 ;  /* 0x0000004c6b007388 */ /* 0x0001e80000000800 */
[----:B------:R0:W-:Y:S01]  /*0dc0*/  STS [R108], R33 ;  /* 0x000000216c007388 */ /* 0x0001e20000000800 */
[----:B------:R-:W-:Y:S06]  /*0dd0*/  BAR.SYNC.DEFER_BLOCKING 0x0 ;  /* 0x0000000000007b1d */ /* 0x000fec0000010000 */
.L_x_7:
[----:B0-----:R-:W-:Y:S04]  /*0de0*/  LDS R70, [R71+-0x80] ;  /* 0xffff800047467984 */ /* 0x001fe80000000800 */
[----:B------:R-:W0:Y:S04]  /*0df0*/  LDS.128 R32, [R112+UR4+-0x10] ;  /* 0xfffff00470207984 */ /* 0x000e280008000c00 */
[----:B------:R-:W1:Y:S01]  /*0e00*/  LDS.128 R36, [R112+UR4] ;  /* 0x0000000470247984 */ /* 0x000e620008000c00 */
[----:B------:R-:W-:-:S03]  /*0e10*/  UIADD3 UR4, UPT, UPT, UR4, 0x200, URZ ;  /* 0x0000020004047890 */ /* 0x000fc6000fffe0ff */
[----:B------:R-:W2:Y:S01]  /*0e20*/  LDS R72, [R71+-0x60] ;  /* 0xffffa00047487984 */ /* 0x000ea20000000800 */
[----:B------:R-:W-:-:S03]  /*0e30*/  UISETP.NE.AND UP0, UPT, UR4, 0x1010, UPT ;  /* 0x000010100400788c */ /* 0x000fc6000bf05270 */
[----:B------:R-:W3:Y:S04]  /*0e40*/  LDS R74, [R71+-0x40] ;  /* 0xffffc000474a7984 */ /* 0x000ee80000000800 */
[----:B------:R-:W4:Y:S04]  /*0e50*/  LDS R76, [R71+-0x20] ;  /* 0xffffe000474c7984 */ /* 0x000f280000000800 */
[----:B------:R-:W5:Y:S04]  /*0e60*/  LDS R114, [R71] ;  /* 0x0000000047727984 */ /* 0x000f680000000800 */
[----:B------:R-:W5:Y:S01]  /*0e70*/  LDS R116, [R71+0x20] ;  /* 0x0000200047747984 */ /* 0x000f620000000800 */
[C---:B0-----:R-:W-:Y:S01]  /*0e80*/  FFMA R81, R70.reuse, R32, R81 ;  /* 0x0000002046517223 */ /* 0x041fe20000000051 */
[C---:B------:R-:W-:Y:S01]  /*0e90*/  FFMA R82, R70.reuse, R33, R82 ;  /* 0x0000002146527223 */ /* 0x040fe20000000052 */
[C---:B------:R-:W-:Y:S01]  /*0ea0*/  FFMA R79, R70.reuse, R34, R79 ;  /* 0x00000022464f7223 */ /* 0x040fe2000000004f */
[C---:B------:R-:W-:Y:S01]  /*0eb0*/  FFMA R80, R70.reuse, R35, R80 ;  /* 0x0000002346507223 */ /* 0x040fe20000000050 */
[C---:B-1----:R-:W-:Y:S01]  /*0ec0*/  FFMA R69, R70.reuse, R36, R69 ;  /* 0x0000002446457223 */ /* 0x042fe20000000045 */
[C---:B------:R-:W-:Y:S01]  /*0ed0*/  FFMA R78, R70.reuse, R37, R78 ;  /* 0x00000025464e7223 */ /* 0x040fe2000000004e */
[C---:B------:R-:W-:Y:S01]  /*0ee0*/  FFMA R67, R70.reuse, R38, R67 ;  /* 0x0000002646437223 */ /* 0x040fe20000000043 */
[----:B------:R-:W-:Y:S01]  /*0ef0*/  FFMA R68, R70, R39, R68 ;  /* 0x0000002746447223 */ /* 0x000fe20000000044 */
[C---:B--2---:R-:W-:Y:S01]  /*0f00*/  FFMA R65, R72.reuse, R32, R65 ;  /* 0x0000002048417223 */ /* 0x044fe20000000041 */
[C---:B------:R-:W-:Y:S01]  /*0f10*/  FFMA R66, R72.reuse, R33, R66 ;  /* 0x0000002148427223 */ /* 0x040fe20000000042 */
[C---:B------:R-:W-:Y:S01]  /*0f20*/  FFMA R63, R72.reuse, R34, R63 ;  /* 0x00000022483f7223 */ /* 0x040fe2000000003f */
[C---:B------:R-:W-:Y:S01]  /*0f30*/  FFMA R64, R72.reuse, R35, R64 ;  /* 0x0000002348407223 */ /* 0x040fe20000000040 */
[C---:B------:R-:W-:Y:S01]  /*0f40*/  FFMA R61, R72.reuse, R36, R61 ;  /* 0x00000024483d7223 */ /* 0x040fe2000000003d */
[C---:B------:R-:W-:Y:S01]  /*0f50*/  FFMA R62, R72.reuse, R37, R62 ;  /* 0x00000025483e7223 */ /* 0x040fe2000000003e */
[C---:B------:R-:W-:Y:S01]  /*0f60*/  FFMA R59, R72.reuse, R38, R59 ;  /* 0x00000026483b7223 */ /* 0x040fe2000000003b */
[----:B------:R-:W-:Y:S01]  /*0f70*/  FFMA R60, R72, R39, R60 ;  /* 0x00000027483c7223 */ /* 0x000fe2000000003c */
[----:B------:R-:W0:Y:S01]  /*0f80*/  LDS R70, [R71+0x40] ;  /* 0x0000400047467984 */ /* 0x000e220000000800 */
[C---:B---3--:R-:W-:Y:S01]  /*0f90*/  FFMA R57, R74.reuse, R32, R57 ;  /* 0x000000204a397223 */ /* 0x048fe20000000039 */
[C---:B------:R-:W-:Y:S01]  /*0fa0*/  FFMA R58, R74.reuse, R33, R58 ;  /* 0x000000214a3a7223 */ /* 0x040fe2000000003a */
[C---:B------:R-:W-:Y:S01]  /*0fb0*/  FFMA R55, R74.reuse, R34, R55 ;  /* 0x000000224a377223 */ /* 0x040fe20000000037 */
[----:B------:R1:W2:Y:S01]  /*0fc0*/  LDS R72, [R71+0x60] ;  /* 0x0000600047487984 */ /* 0x0002a20000000800 */
[C---:B------:R-:W-:Y:S01]  /*0fd0*/  FFMA R56, R74.reuse, R35, R56 ;  /* 0x000000234a387223 */ /* 0x040fe20000000038 */
[C---:B------:R-:W-:Y:S01]  /*0fe0*/  FFMA R53, R74.reuse, R36, R53 ;  /* 0x000000244a357223 */ /* 0x040fe20000000035 */
[C---:B------:R-:W-:Y:S01]  /*0ff0*/  FFMA R54, R74.reuse, R37, R54 ;  /* 0x000000254a367223 */ /* 0x040fe20000000036 */
[C---:B------:R-:W-:Y:S01]  /*1000*/  FFMA R51, R74.reuse, R38, R51 ;  /* 0x000000264a337223 */ /* 0x040fe20000000033 */
[----:B------:R-:W-:Y:S01]  /*1010*/  FFMA R52, R74, R39, R52 ;  /* 0x000000274a347223 */ /* 0x000fe20000000034 */
[C---:B----4-:R-:W-:Y:S01]  /*1020*/  FFMA R49, R76.reuse, R32, R49 ;  /* 0x000000204c317223 */ /* 0x050fe20000000031 */
[C---:B------:R-:W-:Y:S01]  /*1030*/  FFMA R50, R76.reuse, R33, R50 ;  /* 0x000000214c327223 */ /* 0x040fe20000000032 */
[C---:B------:R-:W-:Y:S01]  /*1040*/  FFMA R47, R76.reuse, R34, R47 ;  /* 0x000000224c2f7223 */ /* 0x040fe2000000002f */
[C---:B------:R-:W-:Y:S01]  /*1050*/  FFMA R48, R76.reuse, R35, R48 ;  /* 0x000000234c307223 */ /* 0x040fe20000000030 */
[C---:B------:R-:W-:Y:S01]  /*1060*/  FFMA R45, R76.reuse, R36, R45 ;  /* 0x000000244c2d7223 */ /* 0x040fe2000000002d */
[C---:B------:R-:W-:Y:S01]  /*1070*/  FFMA R46, R76.reuse, R37, R46 ;  /* 0x000000254c2e7223 */ /* 0x040fe2000000002e */
[C---:B------:R-:W-:Y:S01]  /*1080*/  FFMA R43, R76.reuse, R38, R43 ;  /* 0x000000264c2b7223 */ /* 0x040fe2000000002b */
[----:B------:R-:W-:Y:S01]  /*1090*/  FFMA R44, R76, R39, R44 ;  /* 0x000000274c2c7223 */ /* 0x000fe2000000002c */
[C---:B-----5:R-:W-:Y:S01]  /*10a0*/  FFMA R41, R114.reuse, R32, R41 ;  /* 0x0000002072297223 */ /* 0x060fe20000000029 */
[C---:B------:R-:W-:Y:S01]  /*10b0*/  FFMA R42, R114.reuse, R33, R42 ;  /* 0x00000021722a7223 */ /* 0x040fe2000000002a */
[C---:B------:R-:W-:Y:S01]  /*10c0*/  FFMA R31, R114.reuse, R34, R31 ;  /* 0x00000022721f7223 */ /* 0x040fe2000000001f */
[C---:B------:R-:W-:Y:S01]  /*10d0*/  FFMA R40, R114.reuse, R35, R40 ;  /* 0x0000002372287223 */ /* 0x040fe20000000028 */
[C---:B------:R-:W-:Y:S01]  /*10e0*/  FFMA R29, R114.reuse, R36, R29 ;  /* 0x00000024721d7223 */ /* 0x040fe2000000001d */
[C---:B------:R-:W-:Y:S01]  /*10f0*/  FFMA R30, R114.reuse, R37, R30 ;  /* 0x00000025721e7223 */ /* 0x040fe2000000001e */
[C---:B------:R-:W-:Y:S01]  /*1100*/  FFMA R27, R114.reuse, R38, R27 ;  /* 0x00000026721b7223 */ /* 0x040fe2000000001b */
[----:B------:R-:W-:Y:S01]  /*1110*/  FFMA R28, R114, R39, R28 ;  /* 0x00000027721c7223 */ /* 0x000fe2000000001c */
[C---:B------:R-:W-:Y:S01]  /*1120*/  FFMA R25, R116.reuse, R32, R25 ;  /* 0x0000002074197223 */ /* 0x040fe20000000019 */
[C---:B------:R-:W-:Y:S01]  /*1130*/  FFMA R26, R116.reuse, R33, R26 ;  /* 0x00000021741a7223 */ /* 0x040fe2000000001a */
[C---:B------:R-:W-:Y:S01]  /*1140*/  FFMA R23, R116.reuse, R34, R23 ;  /* 0x0000002274177223 */ /* 0x040fe20000000017 */
[C---:B------:R-:W-:Y:S01]  /*1150*/  FFMA R24, R116.reuse, R35, R24 ;  /* 0x0000002374187223 */ /* 0x040fe20000000018 */
[C---:B------:R-:W-:Y:S01]  /*1160*/  FFMA R21, R116.reuse, R36, R21 ;  /* 0x0000002474157223 */ /* 0x040fe20000000015 */
[C---:B------:R-:W-:Y:S01]  /*1170*/  FFMA R22, R116.reuse, R37, R22 ;  /* 0x0000002574167223 */ /* 0x040fe20000000016 */
[C---:B------:R-:W-:Y:S01]  /*1180*/  FFMA R19, R116.reuse, R38, R19 ;  /* 0x0000002674137223 */ /* 0x040fe20000000013 */
[----:B------:R-:W-:Y:S01]  /*1190*/  FFMA R20, R116, R39, R20 ;  /* 0x0000002774147223 */ /* 0x000fe20000000014 */
[----:B-1----:R-:W-:Y:S01]  /*11a0*/  IADD3 R71, PT, PT, R71, 0x4, RZ ;  /* 0x0000000447477810 */ /* 0x002fe20007ffe0ff */
[C---:B0-----:R-:W-:Y:S01]  /*11b0*/  FFMA R17, R70.reuse, R32, R17 ;  /* 0x0000002046117223 */ /* 0x041fe20000000011 */
[C---:B------:R-:W-:Y:S01]  /*11c0*/  FFMA R18, R70.reuse, R33, R18 ;  /* 0x0000002146127223 */ /* 0x040fe20000000012 */
[C---:B------:R-:W-:Y:S01]  /*11d0*/  FFMA R15, R70.reuse, R34, R15 ;  /* 0x00000022460f7223 */ /* 0x040fe2000000000f */
[C---:B------:R-:W-:Y:S01]  /*11e0*/  FFMA R16, R70.reuse, R35, R16 ;  /* 0x0000002346107223 */ /* 0x040fe20000000010 */
[C---:B------:R-:W-:Y:S01]  /*11f0*/  FFMA R13, R70.reuse, R36, R13 ;  /* 0x00000024460d7223 */ /* 0x040fe2000000000d */
        /* <DEDUP_REMOVED lines=11> */
[----:B------:R-:W-:Y:S06]  /*12b0*/  BRA.U UP0, `(.L_x_7) ;  /* 0xfffffff900c87547 */ /* 0x000fec000b83ffff */
[----:B------:R-:W-:Y:S06]  /*12c0*/  BAR.SYNC.DEFER_BLOCKING 0x0 ;  /* 0x0000000000007b1d */ /* 0x000fec0000010000 */
[----:B------:R-:W-:Y:S05]  /*12d0*/  @!P0 BRA `(.L_x_8) ;  /* 0xfffffff4005c8947 */ /* 0x000fea000383ffff */
.L_x_6:
[----:B------:R-:W1:Y:S01]  /*12e0*/  LDC.64 R32, c[0x0][0x3a8] ;  /* 0x0000ea00ff207b82 */ /* 0x000e620000000a00 */
[----:B------:R-:W2:Y:S01]  /*12f0*/  LDCU UR6, c[0x0][0x384] ;  /* 0x00007080ff0677ac */ /* 0x000ea20008000800 */
[----:B------:R-:W-:Y:S02]  /*1300*/  SHF.R.U32.HI R34, RZ, 0x1, R2 ;  /* 0x00000001ff227819 */ /* 0x000fe40000011602 */
[----:B------:R-:W-:Y:S01]  /*1310*/  SHF.L.U32 R2, R2, 0x3, RZ ;  /* 0x0000000302027819 */ /* 0x000fe200000006ff */
[----:B------:R-:W3:Y:S01]  /*1320*/  LDCU UR4, c[0x0][0x3a0] ;  /* 0x00007400ff0477ac */ /* 0x000ee20008000800 */
[----:B------:R-:W-:Y:S02]  /*1330*/  LOP3.LUT R34, R34, 0x1f8, RZ, 0xc0, !PT ;  /* 0x000001f822227812 */ /* 0x000fe400078ec0ff */
[----:B------:R-:W-:Y:S01]  /*1340*/  LOP3.LUT R35, R2, 0x78, RZ, 0xc0, !PT ;  /* 0x0000007802237812 */ /* 0x000fe200078ec0ff */
[----:B------:R-:W4:Y:S01]  /*1350*/  LDCU UR5, c[0x0][0x38c] ;  /* 0x00007180ff0577ac */ /* 0x000f220008000800 */
[----:B------:R-:W-:-:S02]  /*1360*/  IADD3 R34, PT, PT, R83, R34, RZ ;  /* 0x0000002253227210 */ /* 0x000fc40007ffe0ff */
[----:B------:R-:W-:-:S05]  /*1370*/  LEA R35, R0, R35, 0x7 ;  /* 0x0000002300237211 */ /* 0x000fca00078e38ff */
[----:B--2---:R-:W-:-:S04]  /*1380*/  IMAD R37, R34, UR6, R35 ;  /* 0x0000000622257c24 */ /* 0x004fc8000f8e0223 */
[----:B-1----:R-:W-:-:S05]  /*1390*/  IMAD.WIDE.U32 R34, R37, 0x4, R32 ;  /* 0x0000000425227825 */ /* 0x002fca00078e0020 */
[----:B------:R-:W3:Y:S04]  /*13a0*/  LDG.E R0, desc[UR36][R34.64] ;  /* 0x0000002422007981 */ /* 0x000ee8000c1e1900 */
[----:B------:R-:W2:Y:S04]  /*13b0*/  LDG.E R2, desc[UR36][R34.64+0x4] ;  /* 0x0000042422027981 */ /* 0x000ea8000c1e1900 */
[----:B------:R-:W5:Y:S04]  /*13c0*/  LDG.E R36, desc[UR36][R34.64+0x8] ;  /* 0x0000082422247981 */ /* 0x000f68000c1e1900 */
[----:B------:R-:W5:Y:S04]  /*13d0*/  LDG.E R38, desc[UR36][R34.64+0xc] ;  /* 0x00000c2422267981 */ /* 0x000f68000c1e1900 */
[----:B------:R-:W5:Y:S04]  /*13e0*/  LDG.E R70, desc[UR36][R34.64+0x10] ;  /* 0x0000102422467981 */ /* 0x000f68000c1e1900 */
[----:B------:R-:W5:Y:S04]  /*13f0*/  LDG.E R72, desc[UR36][R34.64+0x14] ;  /* 0x0000142422487981 */ /* 0x000f68000c1e1900 */
[----:B------:R-:W5:Y:S04]  /*1400*/  LDG.E R73, desc[UR36][R34.64+0x18] ;  /* 0x0000182422497981 */ /* 0x000f68000c1e1900 */
[----:B------:R-:W5:Y:S01]  /*1410*/  LDG.E R74, desc[UR36][R34.64+0x1c] ;  /* 0x00001c24224a7981 */ /* 0x000f62000c1e1900 */
[----:B------:R-:W-:Y:S01]  /*1420*/  IADD3 R77, PT, PT, R37, UR6, RZ ;  /* 0x00000006254d7c10 */ /* 0x000fe2000fffe0ff */
[----:B---3--:R-:W-:-:S04]  /*1430*/  FMUL R0, R0, UR4 ;  /* 0x0000000400007c20 */ /* 0x008fc80008400000 */
[----:B----4-:R-:W-:Y:S01]  /*1440*/  FFMA R81, R81, UR5, R0 ;  /* 0x0000000551517c23 */ /* 0x010fe20008000000 */
[----:B--2---:R-:W-:Y:S01]  /*1450*/  FMUL R39, R2, UR4 ;  /* 0x0000000402277c20 */ /* 0x004fe20008400000 */
[----:B-----5:R-:W-:-:S03]  /*1460*/  FMUL R36, R36, UR4 ;  /* 0x0000000424247c20 */ /* 0x020fc60008400000 */
[----:B------:R-:W-:Y:S01]  /*1470*/  FFMA R39, R82, UR5, R39 ;  /* 0x0000000552277c23 */ /* 0x000fe20008000027 */
[----:B------:R-:W-:Y:S01]  /*1480*/  STG.E desc[UR36][R34.64], R81 ;  /* 0x0000005122007986 */ /* 0x000fe2000c101924 */
[----:B------:R-:W-:Y:S01]  /*1490*/  FMUL R71, R38, UR4 ;  /* 0x0000000426477c20 */ /* 0x000fe20008400000 */
[----:B------:R-:W-:Y:S02]  /*14a0*/  FFMA R79, R79, UR5, R36 ;  /* 0x000000054f4f7c23 */ /* 0x000fe40008000024 */
[----:B------:R1:W-:Y:S01]  /*14b0*/  STG.E desc[UR36][R34.64+0x4], R39 ;  /* 0x0000042722007986 */ /* 0x0003e2000c101924 */
[----:B------:R-:W-:Y:S01]  /*14c0*/  FMUL R70, R70, UR4 ;  /* 0x0000000446467c20 */ /* 0x000fe20008400000 */
[----:B------:R-:W-:Y:S02]  /*14d0*/  FFMA R71, R80, UR5, R71 ;  /* 0x0000000550477c23 */ /* 0x000fe40008000047 */
[----:B------:R-:W-:Y:S01]  /*14e0*/  STG.E desc[UR36][R34.64+0x8], R79 ;  /* 0x0000084f22007986 */ /* 0x000fe2000c101924 */
[----:B------:R-:W-:Y:S01]  /*14f0*/  FMUL R37, R72, UR4 ;  /* 0x0000000448257c20 */ /* 0x000fe20008400000 */
[----:B------:R-:W-:-:S02]  /*1500*/  FFMA R69, R69, UR5, R70 ;  /* 0x0000000545457c23 */ /* 0x000fc40008000046 */
[----:B------:R2:W-:Y:S01]  /*1510*/  STG.E desc[UR36][R34.64+0xc], R71 ;  /* 0x00000c4722007986 */ /* 0x0005e2000c101924 */
[----:B------:R-:W-:Y:S01]  /*1520*/  FMUL R0, R73, UR4 ;  /* 0x0000000449007c20 */ /* 0x000fe20008400000 */
[----:B------:R-:W-:Y:S01]  /*1530*/  FFMA R73, R78, UR5, R37 ;  /* 0x000000054e497c23 */ /* 0x000fe20008000025 */
[----:B------:R-:W-:Y:S01]  /*1540*/  IMAD.WIDE.U32 R36, R77, 0x4, R32 ;  /* 0x000000044d247825 */ /* 0x000fe200078e0020 */
[----:B------:R-:W-:Y:S03]  /*1550*/  STG.E desc[UR36][R34.64+0x10], R69 ;  /* 0x0000104522007986 */ /* 0x000fe6000c101924 */
[----:B------:R-:W-:Y:S01]  /*1560*/  FMUL R75, R74, UR4 ;  /* 0x000000044a4b7c20 */ /* 0x000fe20008400000 */
[----:B------:R-:W-:Y:S01]  /*1570*/  FFMA R67, R67, UR5, R0 ;  /* 0x0000000543437c23 */ /* 0x000fe20008000000 */
[----:B------:R-:W-:Y:S02]  /*1580*/  STG.E desc[UR36][R34.64+0x14], R73 ;  /* 0x0000144922007986 */ /* 0x000fe4000c101924 */
[----:B------:R-:W-:-:S02]  /*1590*/  FFMA R75, R68, UR5, R75 ;  /* 0x00000005444b7c23 */ /* 0x000fc4000800004b */
[----:B------:R-:W-:Y:S04]  /*15a0*/  STG.E desc[UR36][R34.64+0x18], R67 ;  /* 0x0000184322007986 */ /* 0x000fe8000c101924 */
[----:B------:R3:W-:Y:S04]  /*15b0*/  STG.E desc[UR36][R34.64+0x1c], R75 ;  /* 0x00001c4b22007986 */ /* 0x0007e8000c101924 */
[----:B------:R-:W4:Y:S01]  /*15c0*/  LDG.E R0, desc[UR36][R36.64] ;  /* 0x0000002424007981 */ /* 0x000f22000c1e1900 */
[----:B-1----:R-:W-:-:S05]  /*15d0*/  IADD3 R39, PT, PT, R77, 0x1, RZ ;  /* 0x000000014d277810 */ /* 0x002fca0007ffe0ff */
[----:B------:R-:W-:-:S04]  /*15e0*/  IMAD.WIDE.U32 R38, R39, 0x4, R32 ;  /* 0x0000000427267825 */ /* 0x000fc800078e0020 */
[----:B----4-:R-:W-:-:S04]  /*15f0*/  FMUL R0, R0, UR4 ;  /* 0x0000000400007c20 */ /* 0x010fc80008400000 */
[----:B------:R-:W-:-:S05]  /*1600*/  FFMA R65, R65, UR5, R0 ;  /* 0x0000000541417c23 */ /* 0x000fca0008000000 */
[----:B------:R1:W-:Y:S04]  /*1610*/  STG.E desc[UR36][R36.64], R65 ;  /* 0x0000004124007986 */ /* 0x0003e8000c101924 */
[----:B------:R-:W4:Y:S01]  /*1620*/  LDG.E R0, desc[UR36][R38.64] ;  /* 0x0000002426007981 */ /* 0x000f22000c1e1900 */
[----:B--2---:R-:W-:-:S05]  /*1630*/  IADD3 R71, PT, PT, R77, 0x2, RZ ;  /* 0x000000024d477810 */ /* 0x004fca0007ffe0ff */
[----:B---3--:R-:W-:-:S04]  /*1640*/  IMAD.WIDE.U32 R34, R71, 0x4, R32 ;  /* 0x0000000447227825 */ /* 0x008fc800078e0020 */
[----:B----4-:R-:W-:-:S04]  /*1650*/  FMUL R69, R0, UR4 ;  /* 0x0000000400457c20 */ /* 0x010fc80008400000 */
[----:B------:R-:W-:-:S05]  /*1660*/  FFMA R69, R66, UR5, R69 ;  /* 0x0000000542457c23 */ /* 0x000fca0008000045 */
[----:B------:R2:W-:Y:S04]  /*1670*/  STG.E desc[UR36][R38.64], R69 ;  /* 0x0000004526007986 */ /* 0x0005e8000c101924 */
[----:B------:R-:W3:Y:S01]  /*1680*/  LDG.E R0, desc[UR36][R34.64] ;  /* 0x0000002422007981 */ /* 0x000ee2000c1e1900 */
[----:B------:R-:W-:-:S05]  /*1690*/  IADD3 R67, PT, PT, R77, 0x3, RZ ;  /* 0x000000034d437810 */ /* 0x000fca0007ffe0ff */
[----:B-1----:R-:W-:-:S04]  /*16a0*/  IMAD.WIDE.U32 R36, R67, 0x4, R32 ;  /* 0x0000000443247825 */ /* 0x002fc800078e0020 */
[----:B---3--:R-:W-:-:S04]  /*16b0*/  FMUL R0, R0, UR4 ;  /* 0x0000000400007c20 */ /* 0x008fc80008400000 */
[----:B------:R-:W-:-:S05]  /*16c0*/  FFMA R63, R63, UR5, R0 ;  /* 0x000000053f3f7c23 */ /* 0x000fca0008000000 */
[----:B------:R1:W-:Y:S04]  /*16d0*/  STG.E desc[UR36][R34.64], R63 ;  /* 0x0000003f22007986 */ /* 0x0003e8000c101924 */
[----:B------:R-:W3:Y:S01]  /*16e0*/  LDG.E R0, desc[UR36][R36.64] ;  /* 0x0000002424007981 */ /* 0x000ee2000c1e1900 */
[----:B------:R-:W-:-:S05]  /*16f0*/  IADD3 R67, PT, PT, R77, 0x4, RZ ;  /* 0x000000044d437810 */ /* 0x000fca0007ffe0ff */
[----:B--2---:R-:W-:-:S04]  /*1700*/  IMAD.WIDE.U32 R38, R67, 0x4, R32 ;  /* 0x0000000443267825 */ /* 0x004fc800078e0020 */
[----:B---3--:R-:W-:-:S04]  /*1710*/  FMUL R65, R0, UR4 ;  /* 0x0000000400417c20 */ /* 0x008fc80008400000 */
        /* <DEDUP_REMOVED lines=21> */
[----:B------:R-:W-:-:S05]  /*1870*/  IADD3 R77, PT, PT, R77, UR6, RZ ;  /* 0x000000064d4d7c10 */ /* 0x000fca000fffe0ff */
[----:B--2---:R-:W-:-:S04]  /*1880*/  IMAD.WIDE.U32 R34, R77, 0x4, R32 ;  /* 0x000000044d227825 */ /* 0x004fc800078e0020 */
[----:B---3--:R-:W-:-:S04]  /*1890*/  FMUL R61, R0, UR4 ;  /* 0x00000004003d7c20 */ /* 0x008fc80008400000 */
[----:B------:R-:W-:-:S05]  /*18a0*/  FFMA R61, R60, UR5, R61 ;  /* 0x000000053c3d7c23 */ /* 0x000fca000800003d */
[----:B------:R2:W-:Y:S04]  /*18b0*/  STG.E desc[UR36][R38.64], R61 ;  /* 0x0000003d26007986 */ /* 0x0005e8000c101924 */
[----:B------:R-:W3:Y:S04]  /*18c0*/  LDG.E R0, desc[UR36][R34.64] ;  /* 0x0000002422007981 */ /* 0x000ee8000c1e1900 */
[----:B------:R-:W1:Y:S01]  /*18d0*/  LDG.E R2, desc[UR36][R34.64+0x4] ;  /* 0x0000042422027981 */ /* 0x000e62000c1e1900 */
[----:B------:R-:W-:Y:S01]  /*18e0*/  IADD3 R71, PT, PT, R71, UR6, RZ ;  /* 0x0000000647477c10 */ /* 0x000fe2000fffe0ff */
[----:B---3--:R-:W-:Y:S01]  /*18f0*/  FMUL R0, R0, UR4 ;  /* 0x0000000400007c20 */ /* 0x008fe20008400000 */
[----:B-1----:R-:W-:-:S03]  /*1900*/  FMUL R37, R2, UR4 ;  /* 0x0000000402257c20 */ /* 0x002fc60008400000 */
[----:B------:R-:W-:Y:S01]  /*1910*/  FFMA R57, R57, UR5, R0 ;  /* 0x0000000539397c23 */ /* 0x000fe20008000000 */
[----:B------:R-:W-:Y:S01]  /*1920*/  FFMA R59, R58, UR5, R37 ;  /* 0x000000053a3b7c23 */ /* 0x000fe20008000025 */
[----:B------:R-:W-:-:S03]  /*1930*/  IMAD.WIDE.U32 R36, R71, 0x4, R32 ;  /* 0x0000000447247825 */ /* 0x000fc600078e0020 */
[----:B------:R-:W-:Y:S04]  /*1940*/  STG.E desc[UR36][R34.64], R57 ;  /* 0x0000003922007986 */ /* 0x000fe8000c101924 */
[----:B------:R1:W-:Y:S04]  /*1950*/  STG.E desc[UR36][R34.64+0x4], R59 ;  /* 0x0000043b22007986 */ /* 0x0003e8000c101924 */
[----:B------:R-:W3:Y:S04]  /*1960*/  LDG.E R0, desc[UR36][R36.64] ;  /* 0x0000002424007981 */ /* 0x000ee8000c1e1900 */
[----:B------:R-:W2:Y:S01]  /*1970*/  LDG.E R2, desc[UR36][R36.64+0x4] ;  /* 0x0000042424027981 */ /* 0x000ea2000c1e1900 */
[----:B------:R-:W-:Y:S01]  /*1980*/  IADD3 R63, PT, PT, R77, 0x4, RZ ;  /* 0x000000044d3f7810 */ /* 0x000fe20007ffe0ff */
[----:B---3--:R-:W-:Y:S01]  /*1990*/  FMUL R0, R0, UR4 ;  /* 0x0000000400007c20 */ /* 0x008fe20008400000 */
[----:B--2---:R-:W-:-:S03]  /*19a0*/  FMUL R39, R2, UR4 ;  /* 0x0000000402277c20 */ /* 0x004fc60008400000 */
[----:B------:R-:W-:Y:S01]  /*19b0*/  FFMA R55, R55, UR5, R0 ;  /* 0x0000000537377c23 */ /* 0x000fe20008000000 */
[----:B------:R-:W-:Y:S01]  /*19c0*/  FFMA R61, R56, UR5, R39 ;  /* 0x00000005383d7c23 */ /* 0x000fe20008000027 */
[----:B------:R-:W-:-:S03]  /*19d0*/  IMAD.WIDE.U32 R38, R63, 0x4, R32 ;  /* 0x000000043f267825 */ /* 0x000fc600078e0020 */
[----:B------:R-:W-:Y:S04]  /*19e0*/  STG.E desc[UR36][R36.64], R55 ;  /* 0x0000003724007986 */ /* 0x000fe8000c101924 */
[----:B------:R2:W-:Y:S04]  /*19f0*/  STG.E desc[UR36][R36.64+0x4], R61 ;  /* 0x0000043d24007986 */ /* 0x0005e8000c101924 */
[----:B------:R-:W3:Y:S04]  /*1a00*/  LDG.E R0, desc[UR36][R38.64] ;  /* 0x0000002426007981 */ /* 0x000ee8000c1e1900 */
[----:B------:R-:W4:Y:S01]  /*1a10*/  LDG.E R2, desc[UR36][R38.64+0x4] ;  /* 0x0000042426027981 */ /* 0x000f22000c1e1900 */
[----:B-1----:R-:W-:Y:S01]  /*1a20*/  IADD3 R59, PT, PT, R77, 0x6, RZ ;  /* 0x000000064d3b7810 */ /* 0x002fe20007ffe0ff */
[----:B---3--:R-:W-:Y:S01]  /*1a30*/  FMUL R0, R0, UR4 ;  /* 0x0000000400007c20 */ /* 0x008fe20008400000 */
[----:B----4-:R-:W-:-:S03]  /*1a40*/  FMUL R35, R2, UR4 ;  /* 0x0000000402237c20 */ /* 0x010fc60008400000 */
[----:B------:R-:W-:Y:S01]  /*1a50*/  FFMA R53, R53, UR5, R0 ;  /* 0x0000000535357c23 */ /* 0x000fe20008000000 */
[----:B------:R-:W-:Y:S01]  /*1a60*/  FFMA R57, R54, UR5, R35 ;  /* 0x0000000536397c23 */ /* 0x000fe20008000023 */
[----:B------:R-:W-:-:S03]  /*1a70*/  IMAD.WIDE.U32 R34, R59, 0x4, R32 ;  /* 0x000000043b227825 */ /* 0x000fc600078e0020 */
[----:B------:R-:W-:Y:S04]  /*1a80*/  STG.E desc[UR36][R38.64], R53 ;  /* 0x0000003526007986 */ /* 0x000fe8000c101924 */
[----:B------:R1:W-:Y:S04]  /*1a90*/  STG.E desc[UR36][R38.64+0x4], R57 ;  /* 0x0000043926007986 */ /* 0x0003e8000c101924 */
[----:B------:R-:W3:Y:S04]  /*1aa0*/  LDG.E R0, desc[UR36][R34.64] ;  /* 0x0000002422007981 */ /* 0x000ee8000c1e1900 */
[----:B------:R-:W2:Y:S01]  /*1ab0*/  LDG.E R2, desc[UR36][R34.64+0x4] ;  /* 0x0000042422027981 */ /* 0x000ea2000c1e1900 */
[----:B------:R-:W-:Y:S01]  /*1ac0*/  IADD3 R77, PT, PT, R77, UR6, RZ ;  /* 0x000000064d4d7c10 */ /* 0x000fe2000fffe0ff */
[----:B---3--:R-:W-:Y:S01]  /*1ad0*/  FMUL R0, R0, UR4 ;  /* 0x0000000400007c20 */ /* 0x008fe20008400000 */
[----:B--2---:R-:W-:-:S03]  /*1ae0*/  FMUL R37, R2, UR4 ;  /* 0x0000000402257c20 */ /* 0x004fc60008400000 */
[----:B------:R-:W-:Y:S01]  /*1af0*/  FFMA R51, R51, UR5, R0 ;  /* 0x0000000533337c23 */ /* 0x000fe20008000000 */
[----:B------:R-:W-:Y:S01]  /*1b00*/  FFMA R55, R52, UR5, R37 ;  /* 0x0000000534377c23 */ /* 0x000fe20008000025 */
[----:B------:R-:W-:-:S03]  /*1b10*/  IMAD.WIDE.U32 R36, R77, 0x4, R32 ;  /* 0x000000044d247825 */ /* 0x000fc600078e0020 */
[----:B------:R-:W-:Y:S04]  /*1b20*/  STG.E desc[UR36][R34.64], R51 ;  /* 0x0000003322007986 */ /* 0x000fe8000c101924 */
[----:B------:R2:W-:Y:S04]  /*1b30*/  STG.E desc[UR36][R34.64+0x4], R55 ;  /* 0x0000043722007986 */ /* 0x0005e8000c101924 */
[----:B------:R-:W3:Y:S01]  /*1b40*/  LDG.E R0, desc[UR36][R36.64] ;  /* 0x0000002424007981 */ /* 0x000ee2000c1e1900 */
[----:B-1----:R-:W-:-:S05]  /*1b50*/  IADD3 R39, PT, PT, R77, 0x1, RZ ;  /* 0x000000014d277810 */ /* 0x002fca0007ffe0ff */
[----:B------:R-:W-:-:S04]  /*1b60*/  IMAD.WIDE.U32 R38, R39, 0x4, R32 ;  /* 0x0000000427267825 */ /* 0x000fc800078e0020 */
        /* <DEDUP_REMOVED lines=46> */
[----:B------:R-:W1:Y:S04]  /*1e50*/  LDG.E R2, desc[UR36][R34.64+0x4] ;  /* 0x0000042422027981 */ /* 0x000e68000c1e1900 */
[----:B------:R-:W4:Y:S04]  /*1e60*/  LDG.E R44, desc[UR36][R34.64+0x8] ;  /* 0x00000824222c7981 */ /* 0x000f28000c1e1900 */
[----:B------:R-:W5:Y:S01]  /*1e70*/  LDG.E R46, desc[UR36][R34.64+0xc] ;  /* 0x00000c24222e7981 */ /* 0x000f62000c1e1900 */
[----:B------:R-:W-:Y:S01]  /*1e80*/  IADD3 R51, PT, PT, R51, UR6, RZ ;  /* 0x0000000633337c10 */ /* 0x000fe2000fffe0ff */
[----:B---3--:R-:W-:Y:S01]  /*1e90*/  FMUL R0, R0, UR4 ;  /* 0x0000000400007c20 */ /* 0x008fe20008400000 */
[----:B-1----:R-:W-:-:S03]  /*1ea0*/  FMUL R37, R2, UR4 ;  /* 0x0000000402257c20 */ /* 0x002fc60008400000 */
[----:B------:R-:W-:Y:S01]  /*1eb0*/  FFMA R41, R41, UR5, R0 ;  /* 0x0000000529297c23 */ /* 0x000fe20008000000 */
[----:B----4-:R-:W-:Y:S01]  /*1ec0*/  FMUL R44, R44, UR4 ;  /* 0x000000042c2c7c20 */ /* 0x010fe20008400000 */
[----:B--2---:R-:W-:Y:S01]  /*1ed0*/  FFMA R39, R42, UR5, R37 ;  /* 0x000000052a277c23 */ /* 0x004fe20008000025 */
[----:B------:R-:W-:Y:S02]  /*1ee0*/  IMAD.WIDE.U32 R36, R51, 0x4, R32 ;  /* 0x0000000433247825 */ /* 0x000fe400078e0020 */
[----:B------:R-:W-:Y:S02]  /*1ef0*/  STG.E desc[UR36][R34.64], R41 ;  /* 0x0000002922007986 */ /* 0x000fe4000c101924 */
[----:B-----5:R-:W-:Y:S01]  /*1f00*/  FMUL R43, R46, UR4 ;  /* 0x000000042e2b7c20 */ /* 0x020fe20008400000 */
[----:B------:R-:W-:Y:S01]  /*1f10*/  FFMA R31, R31, UR5, R44 ;  /* 0x000000051f1f7c23 */ /* 0x000fe2000800002c */
[----:B------:R1:W-:Y:S02]  /*1f20*/  STG.E desc[UR36][R34.64+0x4], R39 ;  /* 0x0000042722007986 */ /* 0x0003e4000c101924 */
[----:B------:R-:W-:-:S02]  /*1f30*/  FFMA R43, R40, UR5, R43 ;  /* 0x00000005282b7c23 */ /* 0x000fc4000800002b */
[----:B------:R2:W-:Y:S04]  /*1f40*/  STG.E desc[UR36][R34.64+0x8], R31 ;  /* 0x0000081f22007986 */ /* 0x0005e8000c101924 */
[----:B------:R-:W-:Y:S04]  /*1f50*/  STG.E desc[UR36][R34.64+0xc], R43 ;  /* 0x00000c2b22007986 */ /* 0x000fe8000c101924 */
[----:B------:R-:W3:Y:S04]  /*1f60*/  LDG.E R0, desc[UR36][R36.64] ;  /* 0x0000002424007981 */ /* 0x000ee8000c1e1900 */
[----:B------:R-:W4:Y:S04]  /*1f70*/  LDG.E R2, desc[UR36][R36.64+0x4] ;  /* 0x0000042424027981 */ /* 0x000f28000c1e1900 */
[----:B------:R-:W5:Y:S04]  /*1f80*/  LDG.E R38, desc[UR36][R36.64+0x8] ;  /* 0x0000082424267981 */ /* 0x000f68000c1e1900 */
[----:B------:R-:W2:Y:S01]  /*1f90*/  LDG.E R40, desc[UR36][R36.64+0xc] ;  /* 0x00000c2424287981 */ /* 0x000ea2000c1e1900 */
[----:B------:R-:W-:Y:S01]  /*1fa0*/  IADD3 R77, PT, PT, R77, UR6, RZ ;  /* 0x000000064d4d7c10 */ /* 0x000fe2000fffe0ff */
[----:B---3--:R-:W-:Y:S01]  /*1fb0*/  FMUL R0, R0, UR4 ;  /* 0x0000000400007c20 */ /* 0x008fe20008400000 */
[----:B----4-:R-:W-:-:S03]  /*1fc0*/  FMUL R45, R2, UR4 ;  /* 0x00000004022d7c20 */ /* 0x010fc60008400000 */
[----:B-1----:R-:W-:Y:S01]  /*1fd0*/  FFMA R39, R29, UR5, R0 ;  /* 0x000000051d277c23 */ /* 0x002fe20008000000 */
[----:B-----5:R-:W-:Y:S01]  /*1fe0*/  FMUL R38, R38, UR4 ;  /* 0x0000000426267c20 */ /* 0x020fe20008400000 */
[----:B------:R-:W-:-:S03]  /*1ff0*/  FFMA R45, R30, UR5, R45 ;  /* 0x000000051e2d7c23 */ /* 0x000fc6000800002d */
[----:B------:R1:W-:Y:S01]  /*2000*/  STG.E desc[UR36][R36.64], R39 ;  /* 0x0000002724007986 */ /* 0x0003e2000c101924 */
[----:B--2---:R-:W-:Y:S01]  /*2010*/  FMUL R41, R40, UR4 ;  /* 0x0000000428297c20 */ /* 0x004fe20008400000 */
[----:B------:R-:W-:Y:S02]  /*2020*/  FFMA R27, R27, UR5, R38 ;  /* 0x000000051b1b7c23 */ /* 0x000fe40008000026 */
[----:B------:R-:W-:Y:S01]  /*2030*/  STG.E desc[UR36][R36.64+0x4], R45 ;  /* 0x0000042d24007986 */ /* 0x000fe2000c101924 */
[----:B------:R-:W-:Y:S01]  /*2040*/  FFMA R41, R28, UR5, R41 ;  /* 0x000000051c297c23 */ /* 0x000fe20008000029 */
[C---:B------:R-:W-:Y:S02]  /*2050*/  IMAD.WIDE.U32 R28, R77.reuse, 0x4, R32 ;  /* 0x000000044d1c7825 */ /* 0x040fe400078e0020 */
[----:B------:R2:W-:Y:S04]  /*2060*/  STG.E desc[UR36][R36.64+0x8], R27 ;  /* 0x0000081b24007986 */ /* 0x0005e8000c101924 */
[----:B------:R3:W-:Y:S04]  /*2070*/  STG.E desc[UR36][R36.64+0xc], R41 ;  /* 0x00000c2924007986 */ /* 0x0007e8000c101924 */
[----:B------:R-:W4:Y:S01]  /*2080*/  LDG.E R0, desc[UR36][R28.64] ;  /* 0x000000241c007981 */ /* 0x000f22000c1e1900 */
[----:B------:R-:W-:-:S05]  /*2090*/  IADD3 R31, PT, PT, R77, 0x1, RZ ;  /* 0x000000014d1f7810 */ /* 0x000fca0007ffe0ff */
[----:B------:R-:W-:-:S04]  /*20a0*/  IMAD.WIDE.U32 R30, R31, 0x4, R32 ;  /* 0x000000041f1e7825 */ /* 0x000fc800078e0020 */
[----:B----4-:R-:W-:-:S04]  /*20b0*/  FMUL R0, R0, UR4 ;  /* 0x0000000400007c20 */ /* 0x010fc80008400000 */
[----:B------:R-:W-:-:S05]  /*20c0*/  FFMA R25, R25, UR5, R0 ;  /* 0x0000000519197c23 */ /* 0x000fca0008000000 */
[----:B------:R4:W-:Y:S04]  /*20d0*/  STG.E desc[UR36][R28.64], R25 ;  /* 0x000000191c007986 */ /* 0x0009e8000c101924 */
[----:B------:R-:W5:Y:S01]  /*20e0*/  LDG.E R0, desc[UR36][R30.64] ;  /* 0x000000241e007981 */ /* 0x000f62000c1e1900 */
[----:B-1----:R-:W-:Y:S01]  /*20f0*/  IADD3 R39, PT, PT, R77, 0x2, RZ ;  /* 0x000000024d277810 */ /* 0x002fe20007ffe0ff */
[----:B-----5:R-:W-:-:S04]  /*2100*/  FMUL R35, R0, UR4 ;  /* 0x0000000400237c20 */ /* 0x020fc80008400000 */
[----:B------:R-:W-:Y:S01]  /*2110*/  FFMA R35, R26, UR5, R35 ;  /* 0x000000051a237c23 */ /* 0x000fe20008000023 */
[----:B--2---:R-:W-:-:S04]  /*2120*/  IMAD.WIDE.U32 R26, R39, 0x4, R32 ;  /* 0x00000004271a7825 */ /* 0x004fc800078e0020 */
[----:B------:R1:W-:Y:S04]  /*2130*/  STG.E desc[UR36][R30.64], R35 ;  /* 0x000000231e007986 */ /* 0x0003e8000c101924 */
[----:B------:R-:W2:Y:S01]  /*2140*/  LDG.E R0, desc[UR36][R26.64] ;  /* 0x000000241a007981 */ /* 0x000ea2000c1e1900 */
[----:B---3--:R-:W-:-:S05]  /*2150*/  IADD3 R37, PT, PT, R77, 0x3, RZ ;  /* 0x000000034d257810 */ /* 0x008fca0007ffe0ff */
[----:B----4-:R-:W-:-:S04]  /*2160*/  IMAD.WIDE.U32 R28, R37, 0x4, R32 ;  /* 0x00000004251c7825 */ /* 0x010fc800078e0020 */
[----:B--2---:R-:W-:-:S04]  /*2170*/  FMUL R0, R0, UR4 ;  /* 0x0000000400007c20 */ /* 0x004fc80008400000 */
[----:B------:R-:W-:-:S05]  /*2180*/  FFMA R23, R23, UR5, R0 ;  /* 0x0000000517177c23 */ /* 0x000fca0008000000 */
[----:B------:R2:W-:Y:S04]  /*2190*/  STG.E desc[UR36][R26.64], R23 ;  /* 0x000000171a007986 */ /* 0x0005e8000c101924 */
[----:B------:R-:W3:Y:S01]  /*21a0*/  LDG.E R0, desc[UR36][R28.64] ;  /* 0x000000241c007981 */ /* 0x000ee2000c1e1900 */
[----:B------:R-:W-:Y:S01]  /*21b0*/  IADD3 R41, PT, PT, R77, 0x4, RZ ;  /* 0x000000044d297810 */ /* 0x000fe20007ffe0ff */
[----:B---3--:R-:W-:-:S04]  /*21c0*/  FMUL R25, R0, UR4 ;  /* 0x0000000400197c20 */ /* 0x008fc80008400000 */
[----:B------:R-:W-:Y:S01]  /*21d0*/  FFMA R37, R24, UR5, R25 ;  /* 0x0000000518257c23 */ /* 0x000fe20008000019 */
[----:B------:R-:W-:-:S04]  /*21e0*/  IMAD.WIDE.U32 R24, R41, 0x4, R32 ;  /* 0x0000000429187825 */ /* 0x000fc800078e0020 */
[----:B------:R3:W-:Y:S04]  /*21f0*/  STG.E desc[UR36][R28.64], R37 ;  /* 0x000000251c007986 */ /* 0x0007e8000c101924 */
[----:B------:R-:W4:Y:S01]  /*2200*/  LDG.E R0, desc[UR36][R24.64] ;  /* 0x0000002418007981 */ /* 0x000f22000c1e1900 */
[----:B-1----:R-:W-:-:S05]  /*2210*/  IADD3 R31, PT, PT, R77, 0x5, RZ ;  /* 0x000000054d1f7810 */ /* 0x002fca0007ffe0ff */
[----:B--2---:R-:W-:-:S04]  /*2220*/  IMAD.WIDE.U32 R26, R31, 0x4, R32 ;  /* 0x000000041f1a7825 */ /* 0x004fc800078e0020 */
[----:B----4-:R-:W-:-:S04]  /*2230*/  FMUL R0, R0, UR4 ;  /* 0x0000000400007c20 */ /* 0x010fc80008400000 */
[----:B------:R-:W-:-:S05]  /*2240*/  FFMA R21, R21, UR5, R0 ;  /* 0x0000000515157c23 */ /* 0x000fca0008000000 */
[----:B------:R1:W-:Y:S04]  /*2250*/  STG.E desc[UR36][R24.64], R21 ;  /* 0x0000001518007986 */ /* 0x0003e8000c101924 */
[----:B------:R-:W2:Y:S01]  /*2260*/  LDG.E R0, desc[UR36][R26.64] ;  /* 0x000000241a007981 */ /* 0x000ea2000c1e1900 */
[----:B------:R-:W-:Y:S01]  /*2270*/  IADD3 R35, PT, PT, R77, 0x6, RZ ;  /* 0x000000064d237810 */ /* 0x000fe20007ffe0ff */
[----:B--2---:R-:W-:-:S04]  /*2280*/  FMUL R23, R0, UR4 ;  /* 0x0000000400177c20 */ /* 0x004fc80008400000 */
[----:B------:R-:W-:Y:S01]  /*2290*/  FFMA R31, R22, UR5, R23 ;  /* 0x00000005161f7c23 */ /* 0x000fe20008000017 */
[----:B------:R-:W-:-:S04]  /*22a0*/  IMAD.WIDE.U32 R22, R35, 0x4, R32 ;  /* 0x0000000423167825 */ /* 0x000fc800078e0020 */
[----:B------:R-:W-:Y:S04]  /*22b0*/  STG.E desc[UR36][R26.64], R31 ;  /* 0x0000001f1a007986 */ /* 0x000fe8000c101924 */
[----:B------:R-:W2:Y:S01]  /*22c0*/  LDG.E R0, desc[UR36][R22.64] ;  /* 0x0000002416007981 */ /* 0x000ea2000c1e1900 */
[----:B---3--:R-:W-:-:S05]  /*22d0*/  IADD3 R29, PT, PT, R77, 0x7, RZ ;  /* 0x000000074d1d7810 */ /* 0x008fca0007ffe0ff */
[----:B-1----:R-:W-:-:S04]  /*22e0*/  IMAD.WIDE.U32 R24, R29, 0x4, R32 ;  /* 0x000000041d187825 */ /* 0x002fc800078e0020 */
[----:B--2---:R-:W-:-:S04]  /*22f0*/  FMUL R0, R0, UR4 ;  /* 0x0000000400007c20 */ /* 0x004fc80008400000 */
[----:B------:R-:W-:-:S05]  /*2300*/  FFMA R19, R19, UR5, R0 ;  /* 0x0000000513137c23 */ /* 0x000fca0008000000 */
[----:B------:R1:W-:Y:S04]  /*2310*/  STG.E desc[UR36][R22.64], R19 ;  /* 0x0000001316007986 */ /* 0x0003e8000c101924 */
[----:B------:R-:W2:Y:S01]  /*2320*/  LDG.E R0, desc[UR36][R24.64] ;  /* 0x0000002418007981 */ /* 0x000ea2000c1e1900 */
[----:B------:R-:W-:Y:S01]  /*2330*/  IADD3 R77, PT, PT, R77, UR6, RZ ;  /* 0x000000064d4d7c10 */ /* 0x000fe2000fffe0ff */
[----:B--2---:R-:W-:-:S04]  /*2340*/  FMUL R21, R0, UR4 ;  /* 0x0000000400157c20 */ /* 0x004fc80008400000 */
[----:B------:R-:W-:Y:S01]  /*2350*/  FFMA R29, R20, UR5, R21 ;  /* 0x00000005141d7c23 */ /* 0x000fe20008000015 */
[----:B------:R-:W-:-:S04]  /*2360*/  IMAD.WIDE.U32 R20, R77, 0x4, R32 ;  /* 0x000000044d147825 */ /* 0x000fc800078e0020 */
        /* <DEDUP_REMOVED lines=12> */
[----:B------:R-:W4:Y:S01]  /*2430*/  LDG.E R2, desc[UR36][R18.64+0x4] ;  /* 0x0000042412027981 */ /* 0x000f22000c1e1900 */
[----:B------:R-:W-:Y:S01]  /*2440*/  IADD3 R31, PT, PT, R77, 0x4, RZ ;  /* 0x000000044d1f7810 */ /* 0x000fe20007ffe0ff */
[----:B---3--:R-:W-:Y:S01]  /*2450*/  FMUL R0, R0, UR4 ;  /* 0x0000000400007c20 */ /* 0x008fe20008400000 */
[----:B----4-:R-:W-:-:S03]  /*2460*/  FMUL R17, R2, UR4 ;  /* 0x0000000402117c20 */ /* 0x010fc60008400000 */
[----:B--2---:R-:W-:Y:S01]  /*2470*/  FFMA R25, R15, UR5, R0 ;  /* 0x000000050f197c23 */ /* 0x004fe20008000000 */
        /* <DEDUP_REMOVED lines=15> */
[----:B------:R-:W4:Y:S01]  /*2570*/  LDG.E R2, desc[UR36][R14.64+0x4] ;  /* 0x000004240e027981 */ /* 0x000f22000c1e1900 */
[----:B------:R-:W-:Y:S01]  /*2580*/  IADD3 R77, PT, PT, R77, UR6, RZ ;  /* 0x000000064d4d7c10 */ /* 0x000fe2000fffe0ff */
[----:B---3--:R-:W-:Y:S01]  /*2590*/  FMUL R0, R0, UR4 ;  /* 0x0000000400007c20 */ /* 0x008fe20008400000 */
[----:B----4-:R-:W-:-:S03]  /*25a0*/  FMUL R13, R2, UR4 ;  /* 0x00000004020d7c20 */ /* 0x010fc60008400000 */
[----:B------:R-:W-:Y:S01]  /*25b0*/  FFMA R11, R11, UR5, R0 ;  /* 0x000000050b0b7c23 */ /* 0x000fe20008000000 */
[----:B--2---:R-:W-:Y:S01]  /*25c0*/  FFMA R19, R12, UR5, R13 ;  /* 0x000000050c137c23 */ /* 0x004fe2000800000d */
[----:B------:R-:W-:-:S03]  /*25d0*/  IMAD.WIDE.U32 R12, R77, 0x4, R32 ;  /* 0x000000044d0c7825 */ /* 0x000fc600078e0020 */
[----:B------:R2:W-:Y:S04]  /*25e0*/  STG.E desc[UR36][R14.64], R11 ;  /* 0x0000000b0e007986 */ /* 0x0005e8000c101924 */
        /* <DEDUP_REMOVED lines=8> */
[----:B------:R-:W-:Y:S01]  /*2670*/  IADD3 R23, PT, PT, R77, 0x2, RZ ;  /* 0x000000024d177810 */ /* 0x000fe20007ffe0ff */
[----:B----4-:R-:W-:-:S04]  /*2680*/  FMUL R21, R0, UR4 ;  /* 0x0000000400157c20 */ /* 0x010fc80008400000 */
[----:B------:R-:W-:Y:S01]  /*2690*/  FFMA R21, R10, UR5, R21 ;  /* 0x000000050a157c23 */ /* 0x000fe20008000015 */
[----:B--2---:R-:W-:-:S04]  /*26a0*/  IMAD.WIDE.U32 R10, R23, 0x4, R32 ;  /* 0x00000004170a7825 */ /* 0x004fc800078e0020 */
[----:B------:R2:W-:Y:S04]  /*26b0*/  STG.E desc[UR36][R16.64], R21 ;  /* 0x0000001510007986 */ /* 0x0005e8000c101924 */
[----:B------:R-:W4:Y:S01]  /*26c0*/  LDG.E R0, desc[UR36][R10.64] ;  /* 0x000000240a007981 */ /* 0x000f22000c1e1900 */
[----:B---3--:R-:W-:-:S05]  /*26d0*/  IADD3 R15, PT, PT, R77, 0x3, RZ ;  /* 0x000000034d0f7810 */ /* 0x008fca0007ffe0ff */
[----:B-1----:R-:W-:-:S04]  /*26e0*/  IMAD.WIDE.U32 R12, R15, 0x4, R32 ;  /* 0x000000040f0c7825 */ /* 0x002fc800078e0020 */
[----:B----4-:R-:W-:-:S04]  /*26f0*/  FMUL R0, R0, UR4 ;  /* 0x0000000400007c20 */ /* 0x010fc80008400000 */
[----:B------:R-:W-:-:S05]  /*2700*/  FFMA R7, R7, UR5, R0 ;  /* 0x0000000507077c23 */ /* 0x000fca0008000000 */
[----:B------:R1:W-:Y:S04]  /*2710*/  STG.E desc[UR36][R10.64], R7 ;  /* 0x000000070a007986 */ /* 0x0003e8000c101924 */
[----:B------:R-:W3:Y:S01]  /*2720*/  LDG.E R0, desc[UR36][R12.64] ;  /* 0x000000240c007981 */ /* 0x000ee2000c1e1900 */
[----:B------:R-:W-:Y:S01]  /*2730*/  IADD3 R19, PT, PT, R77, 0x4, RZ ;  /* 0x000000044d137810 */ /* 0x000fe20007ffe0ff */
[----:B---3--:R-:W-:-:S04]  /*2740*/  FMUL R9, R0, UR4 ;  /* 0x0000000400097c20 */ /* 0x008fc80008400000 */
[----:B------:R-:W-:Y:S01]  /*2750*/  FFMA R15, R8, UR5, R9 ;  /* 0x00000005080f7c23 */ /* 0x000fe20008000009 */
[----:B------:R-:W-:-:S04]  /*2760*/  IMAD.WIDE.U32 R8, R19, 0x4, R32 ;  /* 0x0000000413087825 */ /* 0x000fc800078e0020 */
[----:B------:R-:W-:Y:S04]  /*2770*/  STG.E desc[UR36][R12.64], R15 ;  /* 0x0000000f0c007986 */ /* 0x000fe8000c101924 */
[----:B------:R-:W3:Y:S01]  /*2780*/  LDG.E R0, desc[UR36][R8.64] ;  /* 0x0000002408007981 */ /* 0x000ee2000c1e1900 */
[----:B--2---:R-:W-:-:S05]  /*2790*/  IADD3 R17, PT, PT, R77, 0x5, RZ ;  /* 0x000000054d117810 */ /* 0x004fca0007ffe0ff */
[----:B-1----:R-:W-:-:S04]  /*27a0*/  IMAD.WIDE.U32 R10, R17, 0x4, R32 ;  /* 0x00000004110a7825 */ /* 0x002fc800078e0020 */
[----:B---3--:R-:W-:-:S04]  /*27b0*/  FMUL R0, R0, UR4 ;  /* 0x0000000400007c20 */ /* 0x008fc80008400000 */
        /* <DEDUP_REMOVED lines=9> */
[----:B------:R-:W-:-:S05]  /*2850*/  IADD3 R77, PT, PT, R77, 0x7, RZ ;  /* 0x000000074d4d7810 */ /* 0x000fca0007ffe0ff */
[----:B------:R-:W-:-:S04]  /*2860*/  IMAD.WIDE.U32 R32, R77, 0x4, R32 ;  /* 0x000000044d207825 */ /* 0x000fc800078e0020 */
[----:B--2---:R-:W-:-:S04]  /*2870*/  FMUL R0, R0, UR4 ;  /* 0x0000000400007c20 */ /* 0x004fc80008400000 */
[----:B------:R-:W-:-:S05]  /*2880*/  FFMA R3, R3, UR5, R0 ;  /* 0x0000000503037c23 */ /* 0x000fca0008000000 */
[----:B------:R-:W-:Y:S04]  /*2890*/  STG.E desc[UR36][R6.64], R3 ;  /* 0x0000000306007986 */ /* 0x000fe8000c101924 */
[----:B------:R-:W1:Y:S02]  /*28a0*/  LDG.E R0, desc[UR36][R32.64] ;  /* 0x0000002420007981 */ /* 0x000e64000c1e1900 */
[----:B-1----:R-:W-:-:S04]  /*28b0*/  FMUL R5, R0, UR4 ;  /* 0x0000000400057c20 */ /* 0x002fc80008400000 */
[----:B------:R-:W-:-:S05]  /*28c0*/  FFMA R5, R4, UR5, R5 ;  /* 0x0000000504057c23 */ /* 0x000fca0008000005 */
[----:B------:R-:W-:Y:S01]  /*28d0*/  STG.E desc[UR36][R32.64], R5 ;  /* 0x0000000520007986 */ /* 0x000fe2000c101924 */
[----:B------:R-:W-:Y:S05]  /*28e0*/  EXIT ;  /* 0x000000000000794d */ /* 0x000fea0003800000 */
.L_x_9:
        /* <DEDUP_REMOVED lines=9> */
.L_x_23:


//--------------------- .text._Z15sgemm_1d_tilingiiifPKfS0_fPf --------------------------
	.section	.text._Z15sgemm_1d_tilingiiifPKfS0_fPf,"ax",@progbits
	.align	128
        .global         _Z15sgemm_1d_tilingiiifPKfS0_fPf
        .type           _Z15sgemm_1d_tilingiiifPKfS0_fPf,@function
        .size           _Z15sgemm_1d_tilingiiifPKfS0_fPf,(.L_x_24 - _Z15sgemm_1d_tilingiiifPKfS0_fPf)
        .other          _Z15sgemm_1d_tilingiiifPKfS0_fPf,@"STO_CUDA_ENTRY STV_DEFAULT"
_Z15sgemm_1d_tilingiiifPKfS0_fPf:
.text._Z15sgemm_1d_tilingiiifPKfS0_fPf:
[----:B------:R-:W0:Y:S01]  /*0000*/  LDC R1, c[0x0][0x37c] ;  /* 0x0000df00ff017b82 */ /* 0x000e220000000800 */
[----:B------:R-:W1:Y:S01]  /*0010*/  LDCU UR4, c[0x0][0x360] ;  /* 0x00006c00ff0477ac */ /* 0x000e620008000800 */
[----:B------:R-:W2:Y:S01]  /*0020*/  LDCU.64 UR36, c[0x0][0x358] ;  /* 0x00006b00ff2477ac */ /* 0x000ea20008000a00 */
[----:B-1----:R-:W-:-:S09]  /*0030*/  UISETP.NE.AND UP0, UPT, UR4, 0x200, UPT ;  /* 0x000002000400788c */ /* 0x002fd2000bf05270 */
[----:B--2---:R-:W-:Y:S05]  /*0040*/  BRA.U !UP0, `(.L_x_10) ;  /* 0x0000000108407547 */ /* 0x004fea000b800000 */
[----:B------:R-:W-:Y:S01]  /*0050*/  MOV R0, 0x0 ;  /* 0x0000000000007802 */ /* 0x000fe20000000f00 */
[----:B------:R-:W1:Y:S01]  /*0060*/  LDCU.64 UR4, c[0x4][0x20] ;  /* 0x01000400ff0477ac */ /* 0x000e620008000a00 */
[----:B------:R-:W-:Y:S01]  /*0070*/  HFMA2 R8, -RZ, RZ, 0, 4.351139068603515625e-06 ;  /* 0x00000049ff087431 */ /* 0x000fe200000001ff */
        /* <DEDUP_REMOVED lines=13> */
.L_x_10:
[----:B------:R-:W1:Y:S01]  /*0150*/  LDC R0, c[0x0][0x388] ;  /* 0x0000e200ff007b82 */ /* 0x000e620000000800 */
[----:B------:R-:W2:Y:S01]  /*0160*/  S2R R33, SR_TID.X ;  /* 0x0000000000217919 */ /* 0x000ea20000002100 */
[----:B------:R-:W-:Y:S01]  /*0170*/  HFMA2 R42, -RZ, RZ, 0, 0 ;  /* 0x00000000ff2a7431 */ /* 0x000fe200000001ff */
[----:B------:R-:W-:Y:S02]  /*0180*/  CS2R R22, SRZ ;  /* 0x0000000000167805 */ /* 0x000fe4000001ff00 */
[----:B------:R-:W-:Y:S01]  /*0190*/  CS2R R24, SRZ ;  /* 0x0000000000187805 */ /* 0x000fe2000001ff00 */
[----:B------:R-:W3:Y:S01]  /*01a0*/  S2R R36, SR_CTAID.X ;  /* 0x0000000000247919 */ /* 0x000ee20000002500 */
[----:B------:R-:W-:Y:S02]  /*01b0*/  MOV R35, RZ ;  /* 0x000000ff00237202 */ /* 0x000fe40000000f00 */
[----:B------:R-:W-:Y:S01]  /*01c0*/  CS2R R26, SRZ ;  /* 0x00000000001a7805 */ /* 0x000fe2000001ff00 */
[----:B------:R-:W4:Y:S01]  /*01d0*/  S2R R2, SR_CTAID.Y ;  /* 0x0000000000027919 */ /* 0x000f220000002600 */
[----:B-1----:R-:W-:-:S02]  /*01e0*/  ISETP.GE.AND P0, PT, R0, 0x1, PT ;  /* 0x000000010000780c */ /* 0x002fc40003f06270 */
[----:B--2---:R-:W-:Y:S02]  /*01f0*/  SHF.R.U32.HI R5, RZ, 0x3, R33 ;  /* 0x00000003ff057819 */ /* 0x004fe40000011621 */
[----:B------:R-:W-:Y:S02]  /*0200*/  LOP3.LUT R29, R33, 0x3f, RZ, 0xc0, !PT ;  /* 0x0000003f211d7812 */ /* 0x000fe400078ec0ff */
[----:B---3--:R-:W-:Y:S02]  /*0210*/  SHF.L.U32 R36, R36, 0x6, RZ ;  /* 0x0000000624247819 */ /* 0x008fe400000006ff */
[----:B------:R-:W-:-:S05]  /*0220*/  LOP3.LUT R28, R5, 0x78, RZ, 0xc0, !PT ;  /* 0x00000078051c7812 */ /* 0x000fca00078ec0ff */
[----:B----4-:R-:W-:Y:S05]  /*0230*/  @!P0 BRA `(.L_x_11) ;  /* 0x0000000400e88947 */ /* 0x010fea0003800000 */
[----:B------:R-:W1:Y:S01]  /*0240*/  S2UR UR6, SR_CgaCtaId ;  /* 0x00000000000679c3 */ /* 0x000e620000008800 */
[----:B------:R-:W-:Y:S01]  /*0250*/  UMOV UR4, 0x400 ;  /* 0x0000040000047882 */ /* 0x000fe20000000000 */
[----:B------:R-:W-:Y:S01]  /*0260*/  SHF.R.U32.HI R4, RZ, 0x6, R33 ;  /* 0x00000006ff047819 */ /* 0x000fe20000011621 */
[----:B------:R-:W-:Y:S01]  /*0270*/  UIADD3 UR5, UPT, UPT, UR4, 0x800, URZ ;  /* 0x0000080004057890 */ /* 0x000fe2000fffe0ff */
[----:B------:R-:W-:Y:S02]  /*0280*/  LEA R5, R2, R5, 0x6 ;  /* 0x0000000502057211 */ /* 0x000fe400078e30ff */
[----:B------:R-:W-:Y:S02]  /*0290*/  LOP3.LUT R30, R33, 0x7, RZ, 0xc0, !PT ;  /* 0x00000007211e7812 */ /* 0x000fe400078ec0ff */
[----:B------:R-:W2:Y:S01]  /*02a0*/  LDC R3, c[0x0][0x384] ;  /* 0x0000e100ff037b82 */ /* 0x000ea20000000800 */
[----:B------:R-:W-:Y:S02]  /*02b0*/  MOV R31, RZ ;  /* 0x000000ff001f7202 */ /* 0x000fe40000000f00 */
[----:B------:R-:W-:Y:S01]  /*02c0*/  IMAD R30, R5, R0, R30 ;  /* 0x00000000051e7224 */ /* 0x000fe200078e021e */
[----:B------:R-:W-:Y:S01]  /*02d0*/  MOV R23, RZ ;  /* 0x000000ff00177202 */ /* 0x000fe20000000f00 */
[----:B-1----:R-:W-:-:S02]  /*02e0*/  ULEA UR4, UR6, UR4, 0x18 ;  /* 0x0000000406047291 */ /* 0x002fc4000f8ec0ff */
[----:B------:R-:W-:-:S04]  /*02f0*/  ULEA UR5, UR6, UR5, 0x18 ;  /* 0x0000000506057291 */ /* 0x000fc8000f8ec0ff */
[C---:B------:R-:W-:Y:S01]  /*0300*/  LEA R34, R33.reuse, UR4, 0x2 ;  /* 0x0000000421227c11 */ /* 0x040fe2000f8e10ff */
[----:B--2---:R-:W-:Y:S01]  /*0310*/  IMAD R4, R4, R3, R36 ;  /* 0x0000000304047224 */ /* 0x004fe200078e0224 */
[----:B------:R-:W-:Y:S02]  /*0320*/  LEA R28, R28, UR4, 0x5 ;  /* 0x000000041c1c7c11 */ /* 0x000fe4000f8e28ff */
[----:B------:R-:W-:Y:S02]  /*0330*/  LEA R33, R33, UR5, 0x2 ;  /* 0x0000000521217c11 */ /* 0x000fe4000f8e10ff */
[C---:B------:R-:W-:Y:S02]  /*0340*/  IADD3 R32, PT, PT, R29.reuse, R4, RZ ;  /* 0x000000041d207210 */ /* 0x040fe40007ffe0ff */
[----:B------:R-:W-:-:S07]  /*0350*/  LEA R29, R29, UR5, 0x2 ;  /* 0x000000051d1d7c11 */ /* 0x000fce000f8e10ff */
.L_x_12:
[----:B------:R-:W1:Y:S08]  /*0360*/  LDC.64 R6, c[0x0][0x390] ;  /* 0x0000e400ff067b82 */ /* 0x000e700000000a00 */
[----:B------:R-:W2:Y:S01]  /*0370*/  LDC.64 R4, c[0x0][0x398] ;  /* 0x0000e600ff047b82 */ /* 0x000ea20000000a00 */
[----:B-1----:R-:W-:-:S06]  /*0380*/  IMAD.WIDE R16, R30, 0x4, R6 ;  /* 0x000000041e107825 */ /* 0x002fcc00078e0206 */
[----:B------:R-:W3:Y:S01]  /*0390*/  LDG.E R17, desc[UR36][R16.64] ;  /* 0x0000002410117981 */ /* 0x000ee2000c1e1900 */
[----:B--2---:R-:W-:-:S06]  /*03a0*/  IMAD.WIDE R18, R32, 0x4, R4 ;  /* 0x0000000420127825 */ /* 0x004fcc00078e0204 */
[----:B------:R-:W2:Y:S01]  /*03b0*/  LDG.E R18, desc[UR36][R18.64] ;  /* 0x0000002412127981 */ /* 0x000ea2000c1e1900 */
[----:B------:R-:W-:Y:S05]  /*03c0*/  WARPSYNC.ALL ;  /* 0x0000000000007948 */ /* 0x000fea0003800000 */
[----:B---3--:R-:W-:Y:S04]  /*03d0*/  STS [R34], R17 ;  /* 0x0000001122007388 */ /* 0x008fe80000000800 */
[----:B--2---:R-:W-:Y:S01]  /*03e0*/  STS [R33], R18 ;  /* 0x0000001221007388 */ /* 0x004fe20000000800 */
[----:B------:R-:W-:Y:S06]  /*03f0*/  BAR.SYNC.DEFER_BLOCKING 0x0 ;  /* 0x0000000000007b1d */ /* 0x000fec0000010000 */
[----:B------:R-:W-:Y:S04]  /*0400*/  LDS R21, [R29] ;  /* 0x000000001d157984 */ /* 0x000fe80000000800 */
[----:B------:R-:W1:Y:S04]  /*0410*/  LDS.128 R8, [R28+0x20] ;  /* 0x000020001c087984 */ /* 0x000e680000000c00 */
[----:B------:R-:W2:Y:S04]  /*0420*/  LDS.128 R4, [R28] ;  /* 0x000000001c047984 */ /* 0x000ea80000000c00 */
[----:B------:R-:W3:Y:S04]  /*0430*/  LDS R20, [R29+0x100] ;  /* 0x000100001d147984 */ /* 0x000ee80000000800 */
[----:B------:R-:W4:Y:S04]  /*0440*/  LDS.128 R12, [R28+0x40] ;  /* 0x000040001c0c7984 */ /* 0x000f280000000c00 */
[----:B------:R-:W-:Y:S04]  /*0450*/  LDS.128 R16, [R28+0x60] ;  /* 0x000060001c107984 */ /* 0x000fe80000000c00 */
[----:B------:R-:W-:Y:S01]  /*0460*/  LDS R38, [R29+0x300] ;  /* 0x000300001d267984 */ /* 0x000fe20000000800 */
[----:B-1----:R-:W-:-:S03]  /*0470*/  FFMA R8, R21, R8, R27 ;  /* 0x0000000815087223 */ /* 0x002fc6000000001b */
[----:B------:R-:W1:Y:S01]  /*0480*/  LDS R27, [R29+0x200] ;  /* 0x000200001d1b7984 */ /* 0x000e620000000800 */
[----:B--2---:R-:W-:-:S04]  /*0490*/  FFMA R37, R21, R4, R22 ;  /* 0x0000000415257223 */ /* 0x004fc80000000016 */
[----:B---3--:R-:W-:Y:S01]  /*04a0*/  FFMA R4, R20, R5, R37 ;  /* 0x0000000514047223 */ /* 0x008fe20000000025 */
[----:B----4-:R-:W-:-:S03]  /*04b0*/  FFMA R5, R21, R12, R26 ;  /* 0x0000000c15057223 */ /* 0x010fc6000000001a */
[----:B-1----:R-:W-:Y:S01]  /*04c0*/  FFMA R37, R27, R6, R4 ;  /* 0x000000061b257223 */ /* 0x002fe20000000004 */
[----:B------:R-:W-:Y:S01]  /*04d0*/  FFMA R4, R20, R13, R5 ;  /* 0x0000000d14047223 */ /* 0x000fe20000000005 */
[----:B------:R-:W-:Y:S02]  /*04e0*/  FFMA R5, R21, R16, R24 ;  /* 0x0000001015057223 */ /* 0x000fe40000000018 */
[----:B------:R-:W-:Y:S01]  /*04f0*/  FFMA R44, R38, R7, R37 ;  /* 0x00000007262c7223 */ /* 0x000fe20000000025 */
[C---:B------:R-:W-:Y:S01]  /*0500*/  FFMA R13, R27.reuse, R14, R4 ;  /* 0x0000000e1b0d7223 */ /* 0x040fe20000000004 */
[C---:B------:R-:W-:Y:S02]  /*0510*/  FFMA R12, R20.reuse, R17, R5 ;  /* 0x00000011140c7223 */ /* 0x040fe40000000005 */
[----:B------:R-:W1:Y:S01]  /*0520*/  LDS.128 R4, [R28+0x80] ;  /* 0x000080001c047984 */ /* 0x000e620000000c00 */
[----:B------:R-:W-:Y:S01]  /*0530*/  FFMA R9, R20, R9, R8 ;  /* 0x0000000914097223 */ /* 0x000fe20000000008 */
[----:B------:R-:W-:-:S03]  /*0540*/  FFMA R17, R27, R18, R12 ;  /* 0x000000121b117223 */ /* 0x000fc6000000000c */
[----:B------:R-:W-:Y:S01]  /*0550*/  FFMA R10, R27, R10, R9 ;  /* 0x0000000a1b0a7223 */ /* 0x000fe20000000009 */
[C---:B------:R-:W-:Y:S02]  /*0560*/  FFMA R40, R38.reuse, R15, R13 ;  /* 0x0000000f26287223 */ /* 0x040fe4000000000d */
[----:B------:R-:W2:Y:S01]  /*0570*/  LDS.128 R12, [R28+0xc0] ;  /* 0x0000c0001c0c7984 */ /* 0x000ea20000000c00 */
[----:B------:R-:W-:-:S03]  /*0580*/  FFMA R39, R38, R11, R10 ;  /* 0x0000000b26277223 */ /* 0x000fc6000000000a */
[----:B------:R-:W3:Y:S01]  /*0590*/  LDS.128 R8, [R28+0xa0] ;  /* 0x0000a0001c087984 */ /* 0x000ee20000000c00 */
[----:B-1----:R-:W-:Y:S01]  /*05a0*/  FFMA R37, R21, R4, R42 ;  /* 0x0000000415257223 */ /* 0x002fe2000000002a */
[----:B------:R-:W-:Y:S02]  /*05b0*/  FFMA R42, R38, R19, R17 ;  /* 0x00000013262a7223 */ /* 0x000fe40000000011 */
[----:B------:R-:W1:Y:S01]  /*05c0*/  LDS.128 R16, [R28+0xe0] ;  /* 0x0000e0001c107984 */ /* 0x000e620000000c00 */
[----:B------:R-:W-:-:S03]  /*05d0*/  FFMA R4, R20, R5, R37 ;  /* 0x0000000514047223 */ /* 0x000fc60000000025 */
[----:B------:R-:W-:Y:S01]  /*05e0*/  LDS R37, [R29+0x400] ;  /* 0x000400001d257984 */ /* 0x000fe20000000800 */
[C---:B--2---:R-:W-:Y:S01]  /*05f0*/  FFMA R25, R21.reuse, R12, R25 ;  /* 0x0000000c15197223 */ /* 0x044fe20000000019 */
[----:B---3--:R-:W-:-:S03]  /*0600*/  FFMA R8, R21, R8, R35 ;  /* 0x0000000815087223 */ /* 0x008fc60000000023 */
[C---:B------:R-:W-:Y:S01]  /*0610*/  FFMA R13, R20.reuse, R13, R25 ;  /* 0x0000000d140d7223 */ /* 0x040fe20000000019 */
[C---:B------:R-:W-:Y:S01]  /*0620*/  FFMA R5, R27.reuse, R6, R4 ;  /* 0x000000061b057223 */ /* 0x040fe20000000004 */
[----:B------:R-:W-:Y:S01]  /*0630*/  LDS R35, [R29+0x500] ;  /* 0x000500001d237984 */ /* 0x000fe20000000800 */
[----:B------:R-:W-:Y:S01]  /*0640*/  FFMA R9, R20, R9, R8 ;  /* 0x0000000914097223 */ /* 0x000fe20000000008 */
[----:B------:R-:W-:-:S03]  /*0650*/  FFMA R14, R27, R14, R13 ;  /* 0x0000000e1b0e7223 */ /* 0x000fc6000000000d */
[----:B------:R-:W-:Y:S01]  /*0660*/  FFMA R10, R27, R10, R9 ;  /* 0x0000000a1b0a7223 */ /* 0x000fe20000000009 */
[----:B-1----:R-:W-:-:S04]  /*0670*/  FFMA R16, R21, R16, R23 ;  /* 0x0000001015107223 */ /* 0x002fc80000000017 */
[----:B------:R-:W-:Y:S02]  /*0680*/  FFMA R17, R20, R17, R16 ;  /* 0x0000001114117223 */ /* 0x000fe40000000010 */
[----:B------:R-:W-:Y:S02]  /*0690*/  LDS.128 R20, [R28+0x10] ;  /* 0x000010001c147984 */ /* 0x000fe40000000c00 */
[----:B------:R-:W-:Y:S02]  /*06a0*/  FFMA R18, R27, R18, R17 ;  /* 0x000000121b127223 */ /* 0x000fe40000000011 */
[----:B------:R-:W1:Y:S01]  /*06b0*/  LDS.128 R24, [R28+0x30] ;  /* 0x000030001c187984 */ /* 0x000e620000000c00 */
[C---:B------:R-:W-:Y:S01]  /*06c0*/  FFMA R16, R38.reuse, R7, R5 ;  /* 0x0000000726107223 */ /* 0x040fe20000000005 */
[----:B------:R-:W-:Y:S02]  /*06d0*/  FFMA R43, R38, R11, R10 ;  /* 0x0000000b262b7223 */ /* 0x000fe4000000000a */
[----:B------:R-:W2:Y:S04]  /*06e0*/  LDS.128 R4, [R28+0x50] ;  /* 0x000050001c047984 */ /* 0x000ea80000000c00 */
[----:B------:R-:W3:Y:S01]  /*06f0*/  LDS.128 R8, [R28+0x70] ;  /* 0x000070001c087984 */ /* 0x000ee20000000c00 */
[----:B-1----:R-:W-:-:S03]  /*0700*/  FFMA R24, R37, R24, R39 ;  /* 0x0000001825187223 */ /* 0x002fc60000000027 */
[----:B------:R-:W1:Y:S01]  /*0710*/  LDS R39, [R29+0x600] ;  /* 0x000600001d277984 */ /* 0x000e620000000800 */
[----:B------:R-:W-:-:S04]  /*0720*/  FFMA R20, R37, R20, R44 ;  /* 0x0000001425147223 */ /* 0x000fc8000000002c */
[----:B------:R-:W-:Y:S01]  /*0730*/  FFMA R20, R35, R21, R20 ;  /* 0x0000001523147223 */ /* 0x000fe20000000014 */
[----:B------:R-:W-:Y:S02]  /*0740*/  FFMA R45, R38, R15, R14 ;  /* 0x0000000f262d7223 */ /* 0x000fe4000000000e */
[----:B------:R-:W4:Y:S01]  /*0750*/  LDS.128 R12, [R28+0x90] ;  /* 0x000090001c0c7984 */ /* 0x000f220000000c00 */
[C---:B--2---:R-:W-:Y:S01]  /*0760*/  FFMA R4, R37.reuse, R4, R40 ;  /* 0x0000000425047223 */ /* 0x044fe20000000028 */
[----:B---3--:R-:W-:Y:S01]  /*0770*/  FFMA R8, R37, R8, R42 ;  /* 0x0000000825087223 */ /* 0x008fe2000000002a */
[----:B-1----:R-:W-:Y:S02]  /*0780*/  FFMA R17, R39, R22, R20 ;  /* 0x0000001627117223 */ /* 0x002fe40000000014 */
[----:B------:R-:W1:Y:S01]  /*0790*/  LDS R20, [R29+0x700] ;  /* 0x000700001d147984 */ /* 0x000e620000000800 */
[C---:B------:R-:W-:Y:S01]  /*07a0*/  FFMA R25, R35.reuse, R25, R24 ;  /* 0x0000001923197223 */ /* 0x040fe20000000018 */
[C---:B------:R-:W-:Y:S01]  /*07b0*/  FFMA R4, R35.reuse, R5, R4 ;  /* 0x0000000523047223 */ /* 0x040fe20000000004 */
[----:B------:R-:W-:-:S02]  /*07c0*/  FFMA R8, R35, R9, R8 ;  /* 0x0000000923087223 */ /* 0x000fc40000000008 */
[C---:B------:R-:W-:Y:S01]  /*07d0*/  FFMA R26, R39.reuse, R26, R25 ;  /* 0x0000001a271a7223 */ /* 0x040fe20000000019 */
[C---:B------:R-:W-:Y:S01]  /*07e0*/  FFMA R4, R39.reuse, R6, R4 ;  /* 0x0000000627047223 */ /* 0x040fe20000000004 */
[----:B------:R-:W-:Y:S01]  /*07f0*/  FFMA R9, R39, R10, R8 ;  /* 0x0000000a27097223 */ /* 0x000fe20000000008 */
[----:B------:R-:W-:Y:S01]  /*0800*/  FFMA R41, R38, R19, R18 ;  /* 0x0000001326297223 */ /* 0x000fe20000000012 */
[----:B----4-:R-:W-:Y:S01]  /*0810*/  FFMA R12, R37, R12, R16 ;  /* 0x0000000c250c7223 */ /* 0x010fe20000000010 */
[C---:B-1----:R-:W-:Y:S01]  /*0820*/  FFMA R27, R20.reuse, R27, R26 ;  /* 0x0000001b141b7223 */ /* 0x042fe2000000001a */
[C---:B------:R-:W-:Y:S01]  /*0830*/  FFMA R22, R20.reuse, R23, R17 ;  /* 0x0000001714167223 */ /* 0x040fe20000000011 */
[C---:B------:R-:W-:Y:S01]  /*0840*/  FFMA R26, R20.reuse, R7, R4 ;  /* 0x00000007141a7223 */ /* 0x040fe20000000004 */
[----:B------:R-:W-:Y:S01]  /*0850*/  FFMA R24, R20, R11, R9 ;  /* 0x0000000b14187223 */ /* 0x000fe20000000009 */
[----:B------:R-:W1:Y:S04]  /*0860*/  LDS.128 R16, [R28+0xb0] ;  /* 0x0000b0001c107984 */ /* 0x000e680000000c00 */
[----:B------:R-:W2:Y:S04]  /*0870*/  LDS.128 R4, [R28+0xd0] ;  /* 0x0000d0001c047984 */ /* 0x000ea80000000c00 */
[----:B------:R-:W3:Y:S01]  /*0880*/  LDS.128 R8, [R28+0xf0] ;  /* 0x0000f0001c087984 */ /* 0x000ee20000000c00 */
[----:B------:R-:W-:Y:S01]  /*0890*/  IADD3 R31, PT, PT, R31, 0x8, RZ ;  /* 0x000000081f1f7810 */ /* 0x000fe20007ffe0ff */
[----:B------:R-:W-:Y:S03]  /*08a0*/  BAR.SYNC.DEFER_BLOCKING 0x0 ;  /* 0x0000000000007b1d */ /* 0x000fe60000010000 */
[----:B------:R-:W-:Y:S01]  /*08b0*/  ISETP.GE.AND P0, PT, R31, R0, PT ;  /* 0x000000001f00720c */ /* 0x000fe20003f06270 */
[----:B------:R-:W-:-:S04]  /*08c0*/  FFMA R12, R35, R13, R12 ;  /* 0x0000000d230c7223 */ /* 0x000fc8000000000c */
[----:B------:R-:W-:Y:S01]  /*08d0*/  FFMA R13, R39, R14, R12 ;  /* 0x0000000e270d7223 */ /* 0x000fe2000000000c */
[----:B------:R-:W-:Y:S02]  /*08e0*/  IADD3 R30, PT, PT, R30, 0x8, RZ ;  /* 0x000000081e1e7810 */ /* 0x000fe40007ffe0ff */
[----:B------:R-:W-:Y:S01]  /*08f0*/  LEA R32, R3, R32, 0x3 ;  /* 0x0000002003207211 */ /* 0x000fe200078e18ff */
[----:B------:R-:W-:Y:S01]  /*0900*/  FFMA R42, R20, R15, R13 ;  /* 0x0000000f142a7223 */ /* 0x000fe2000000000d */
[C---:B-1----:R-:W-:Y:S01]  /*0910*/  FFMA R16, R37.reuse, R16, R43 ;  /* 0x0000001025107223 */ /* 0x042fe2000000002b */
[C---:B--2---:R-:W-:Y:S01]  /*0920*/  FFMA R4, R37.reuse, R4, R45 ;  /* 0x0000000425047223 */ /* 0x044fe2000000002d */
[----:B---3--:R-:W-:Y:S02]  /*0930*/  FFMA R8, R37, R8, R41 ;  /* 0x0000000825087223 */ /* 0x008fe40000000029 */
[C---:B------:R-:W-:Y:S01]  /*0940*/  FFMA R16, R35.reuse, R17, R16 ;  /* 0x0000001123107223 */ /* 0x040fe20000000010 */
[C---:B------:R-:W-:Y:S01]  /*0950*/  FFMA R5, R35.reuse, R5, R4 ;  /* 0x0000000523057223 */ /* 0x040fe20000000004 */
[----:B------:R-:W-:-:S02]  /*0960*/  FFMA R9, R35, R9, R8 ;  /* 0x0000000923097223 */ /* 0x000fc40000000008 */
[C---:B------:R-:W-:Y:S01]  /*0970*/  FFMA R16, R39.reuse, R18, R16 ;  /* 0x0000001227107223 */ /* 0x040fe20000000010 */
[C---:B------:R-:W-:Y:S01]  /*0980*/  FFMA R6, R39.reuse, R6, R5 ;  /* 0x0000000627067223 */ /* 0x040fe20000000005 */
[----:B------:R-:W-:Y:S02]  /*0990*/  FFMA R10, R39, R10, R9 ;  /* 0x0000000a270a7223 */ /* 0x000fe40000000009 */
[C---:B------:R-:W-:Y:S01]  /*09a0*/  FFMA R35, R20.reuse, R19, R16 ;  /* 0x0000001314237223 */ /* 0x040fe20000000010 */
[C---:B------:R-:W-:Y:S01]  /*09b0*/  FFMA R25, R20.reuse, R7, R6 ;  /* 0x0000000714197223 */ /* 0x040fe20000000006 */
[----:B------:R-:W-:Y:S01]  /*09c0*/  FFMA R23, R20, R11, R10 ;  /* 0x0000000b14177223 */ /* 0x000fe2000000000a */
[----:B------:R-:W-:Y:S06]  /*09d0*/  @!P0 BRA `(.L_x_12) ;  /* 0xfffffff800608947 */ /* 0x000fec000383ffff */
.L_x_11:
[----:B------:R-:W1:Y:S01]  /*09e0*/  S2R R3, SR_TID.X ;  /* 0x0000000000037919 */ /* 0x000e620000002100 */
[----:B------:R-:W2:Y:S01]  /*09f0*/  LDC R0, c[0x0][0x384] ;  /* 0x0000e100ff007b82 */ /* 0x000ea20000000800 */
[----:B------:R-:W3:Y:S01]  /*0a00*/  LDCU UR4, c[0x0][0x3a0] ;  /* 0x00007400ff0477ac */ /* 0x000ee20008000800 */
[----:B------:R-:W4:Y:S06]  /*0a10*/  LDCU UR5, c[0x0][0x38c] ;  /* 0x00007180ff0577ac */ /* 0x000f2c0008000800 */
[----:B------:R-:W5:Y:S01]  /*0a20*/  LDC.64 R4, c[0x0][0x3a8] ;  /* 0x0000ea00ff047b82 */ /* 0x000f620000000a00 */
[----:B-1----:R-:W-:-:S02]  /*0a30*/  SHF.R.U32.HI R6, RZ, 0x3, R3 ;  /* 0x00000003ff067819 */ /* 0x002fc40000011603 */
[----:B------:R-:W-:Y:S02]  /*0a40*/  LOP3.LUT R3, R3, 0x3f, RZ, 0xc0, !PT ;  /* 0x0000003f03037812 */ /* 0x000fe400078ec0ff */
[----:B------:R-:W-:Y:S02]  /*0a50*/  LOP3.LUT R7, R6, 0x78, RZ, 0xc0, !PT ;  /* 0x0000007806077812 */ /* 0x000fe400078ec0ff */
[----:B------:R-:W-:Y:S02]  /*0a60*/  IADD3 R36, PT, PT, R36, R3, RZ ;  /* 0x0000000324247210 */ /* 0x000fe40007ffe0ff */
[----:B------:R-:W-:-:S05]  /*0a70*/  LEA R3, R2, R7, 0x6 ;  /* 0x0000000702037211 */ /* 0x000fca00078e30ff */
[----:B--2---:R-:W-:-:S04]  /*0a80*/  IMAD R3, R3, R0, R36 ;  /* 0x0000000003037224 */ /* 0x004fc800078e0224 */
[----:B-----5:R-:W-:-:S05]  /*0a90*/  IMAD.WIDE R4, R3, 0x4, R4 ;  /* 0x0000000403047825 */ /* 0x020fca00078e0204 */
[----:B------:R-:W3:Y:S02]  /*0aa0*/  LDG.E R2, desc[UR36][R4.64] ;  /* 0x0000002404027981 */ /* 0x000ee4000c1e1900 */
[----:B---3--:R-:W-:-:S04]  /*0ab0*/  FMUL R3, R2, UR4 ;  /* 0x0000000402037c20 */ /* 0x008fc80008400000 */
[----:B----4-:R-:W-:Y:S01]  /*0ac0*/  FFMA R11, R22, UR5, R3 ;  /* 0x00000005160b7c23 */ /* 0x010fe20008000003 */
[----:B------:R-:W-:-:S04]  /*0ad0*/  IMAD.WIDE R2, R0, 0x4, R4 ;  /* 0x0000000400027825 */ /* 0x000fc800078e0204 */
[----:B------:R1:W-:Y:S04]  /*0ae0*/  STG.E desc[UR36][R4.64], R11 ;  /* 0x0000000b04007986 */ /* 0x0003e8000c101924 */
[----:B------:R-:W2:Y:S02]  /*0af0*/  LDG.E R6, desc[UR36][R2.64] ;  /* 0x0000002402067981 */ /* 0x000ea4000c1e1900 */
[----:B--2---:R-:W-:-:S04]  /*0b00*/  FMUL R6, R6, UR4 ;  /* 0x0000000406067c20 */ /* 0x004fc80008400000 */
[----:B------:R-:W-:Y:S01]  /*0b10*/  FFMA R27, R27, UR5, R6 ;  /* 0x000000051b1b7c23 */ /* 0x000fe20008000006 */
[----:B------:R-:W-:-:S04]  /*0b20*/  IMAD.WIDE R6, R0, 0x4, R2 ;  /* 0x0000000400067825 */ /* 0x000fc800078e0202 */
[----:B------:R2:W-:Y:S04]  /*0b30*/  STG.E desc[UR36][R2.64], R27 ;  /* 0x0000001b02007986 */ /* 0x0005e8000c101924 */
[----:B------:R-:W3:Y:S02]  /*0b40*/  LDG.E R8, desc[UR36][R6.64] ;  /* 0x0000002406087981 */ /* 0x000ee4000c1e1900 */
[----:B---3--:R-:W-:-:S04]  /*0b50*/  FMUL R9, R8, UR4 ;  /* 0x0000000408097c20 */ /* 0x008fc80008400000 */
[----:B------:R-:W-:Y:S01]  /*0b60*/  FFMA R13, R26, UR5, R9 ;  /* 0x000000051a0d7c23 */ /* 0x000fe20008000009 */
[----:B------:R-:W-:-:S04]  /*0b70*/  IMAD.WIDE R8, R0, 0x4, R6 ;  /* 0x0000000400087825 */ /* 0x000fc800078e0206 */
[----:B------:R3:W-:Y:S04]  /*0b80*/  STG.E desc[UR36][R6.64], R13 ;  /* 0x0000000d06007986 */ /* 0x0007e8000c101924 */
[----:B-1----:R-:W4:Y:S02]  /*0b90*/  LDG.E R4, desc[UR36][R8.64] ;  /* 0x0000002408047981 */ /* 0x002f24000c1e1900 */
[----:B----4-:R-:W-:-:S04]  /*0ba0*/  FMUL R5, R4, UR4 ;  /* 0x0000000404057c20 */ /* 0x010fc80008400000 */
[----:B------:R-:W-:Y:S01]  /*0bb0*/  FFMA R11, R24, UR5, R5 ;  /* 0x00000005180b7c23 */ /* 0x000fe20008000005 */
[----:B------:R-:W-:-:S04]  /*0bc0*/  IMAD.WIDE R4, R0, 0x4, R8 ;  /* 0x0000000400047825 */ /* 0x000fc800078e0208 */
[----:B------:R1:W-:Y:S04]  /*0bd0*/  STG.E desc[UR36][R8.64], R11 ;  /* 0x0000000b08007986 */ /* 0x0003e8000c101924 */
[----:B--2---:R-:W2:Y:S02]  /*0be0*/  LDG.E R2, desc[UR36][R4.64] ;  /* 0x0000002404027981 */ /* 0x004ea4000c1e1900 */
[----:B--2---:R-:W-:-:S04]  /*0bf0*/  FMUL R3, R2, UR4 ;  /* 0x0000000402037c20 */ /* 0x004fc80008400000 */
[----:B------:R-:W-:Y:S01]  /*0c00*/  FFMA R15, R42, UR5, R3 ;  /* 0x000000052a0f7c23 */ /* 0x000fe20008000003 */
[----:B------:R-:W-:-:S04]  /*0c10*/  IMAD.WIDE R2, R0, 0x4, R4 ;  /* 0x0000000400027825 */ /* 0x000fc800078e0204 */
[----:B------:R-:W-:Y:S04]  /*0c20*/  STG.E desc[UR36][R4.64], R15 ;  /* 0x0000000f04007986 */ /* 0x000fe8000c101924 */
[----:B---3--:R-:W2:Y:S02]  /*0c30*/  LDG.E R6, desc[UR36][R2.64] ;  /* 0x0000002402067981 */ /* 0x008ea4000c1e1900 */
[----:B--2---:R-:W-:-:S04]  /*0c40*/  FMUL R6, R6, UR4 ;  /* 0x0000000406067c20 */ /* 0x004fc80008400000 */
[----:B------:R-:W-:Y:S01]  /*0c50*/  FFMA R35, R35, UR5, R6 ;  /* 0x0000000523237c23 */ /* 0x000fe20008000006 */
[----:B------:R-:W-:-:S04]  /*0c60*/  IMAD.WIDE R6, R0, 0x4, R2 ;  /* 0x0000000400067825 */ /* 0x000fc800078e0202 */
[----:B------:R-:W-:Y:S04]  /*0c70*/  STG.E desc[UR36][R2.64], R35 ;  /* 0x0000002302007986 */ /* 0x000fe8000c101924 */
[----:B-1----:R-:W2:Y:S02]  /*0c80*/  LDG.E R8, desc[UR36][R6.64] ;  /* 0x0000002406087981 */ /* 0x002ea4000c1e1900 */
[----:B--2---:R-:W-:-:S04]  /*0c90*/  FMUL R8, R8, UR4 ;  /* 0x0000000408087c20 */ /* 0x004fc80008400000 */
[----:B------:R-:W-:Y:S01]  /*0ca0*/  FFMA R25, R25, UR5, R8 ;  /* 0x0000000519197c23 */ /* 0x000fe20008000008 */
[----:B------:R-:W-:-:S04]  /*0cb0*/  IMAD.WIDE R8, R0, 0x4, R6 ;  /* 0x0000000400087825 */ /* 0x000fc800078e0206 */
[----:B------:R-:W-:Y:S04]  /*0cc0*/  STG.E desc[UR36][R6.64], R25 ;  /* 0x0000001906007986 */ /* 0x000fe8000c101924 */
[----:B------:R-:W2:Y:S02]  /*0cd0*/  LDG.E R0, desc[UR36][R8.64] ;  /* 0x0000002408007981 */ /* 0x000ea4000c1e1900 */
[----:B--2---:R-:W-:-:S04]  /*0ce0*/  FMUL R0, R0, UR4 ;  /* 0x0000000400007c20 */ /* 0x004fc80008400000 */
[----:B------:R-:W-:-:S05]  /*0cf0*/  FFMA R23, R23, UR5, R0 ;  /* 0x0000000517177c23 */ /* 0x000fca0008000000 */
[----:B------:R-:W-:Y:S01]  /*0d00*/  STG.E desc[UR36][R8.64], R23 ;  /* 0x0000001708007986 */ /* 0x000fe2000c101924 */
[----:B------:R-:W-:Y:S05]  /*0d10*/  EXIT ;  /* 0x000000000000794d */ /* 0x000fea0003800000 */
.L_x_13:
        /* <DEDUP_REMOVED lines=14> */
.L_x_24:


//--------------------- .text._Z12sgemm_sharediiifPKfS0_fPf --------------------------
	.section	.text._Z12sgemm_sharediiifPKfS0_fPf,"ax",@progbits
	.align	128
        .global         _Z12sgemm_sharediiifPKfS0_fPf
        .type           _Z12sgemm_sharediiifPKfS0_fPf,@function
        .size           _Z12sgemm_sharediiifPKfS0_fPf,(.L_x_25 - _Z12sgemm_sharediiifPKfS0_fPf)
        .other          _Z12sgemm_sharediiifPKfS0_fPf,@"STO_CUDA_ENTRY STV_DEFAULT"
_Z12sgemm_sharediiifPKfS0_fPf:
.text._Z12sgemm_sharediiifPKfS0_fPf:
[----:B------:R-:W-:Y:S01]  /*0000*/  LDC R1, c[0x0][0x37c] ;  /* 0x0000df00ff017b82 */ /* 0x000fe20000000800 */
[----:B------:R-:W0:Y:S01]  /*0010*/  S2R R5, SR_TID.Y ;  /* 0x0000000000057919 */ /* 0x000e220000002200 */
[----:B------:R-:W1:Y:S06]  /*0020*/  LDCU UR7, c[0x0][0x388] ;  /* 0x00007100ff0777ac */ /* 0x000e6c0008000800 */
[----:B------:R-:W0:Y:S01]  /*0030*/  LDC R16, c[0x0][0x364] ;  /* 0x0000d900ff107b82 */ /* 0x000e220000000800 */
[----:B------:R-:W-:Y:S01]  /*0040*/  HFMA2 R11, -RZ, RZ, 0, 0 ;  /* 0x00000000ff0b7431 */ /* 0x000fe200000001ff */
[----:B------:R-:W2:Y:S01]  /*0050*/  S2R R4, SR_TID.X ;  /* 0x0000000000047919 */ /* 0x000ea20000002100 */
[----:B------:R-:W3:Y:S05]  /*0060*/  LDCU.64 UR8, c[0x0][0x358] ;  /* 0x00006b00ff0877ac */ /* 0x000eea0008000a00 */
[----:B------:R-:W0:Y:S08]  /*0070*/  S2UR UR4, SR_CTAID.Y ;  /* 0x00000000000479c3 */ /* 0x000e300000002600 */
[----:B------:R-:W2:Y:S01]  /*0080*/  S2UR UR5, SR_CTAID.X ;  /* 0x00000000000579c3 */ /* 0x000ea20000002500 */
[----:B-1----:R-:W-:-:S07]  /*0090*/  UISETP.GE.AND UP0, UPT, UR7, 0x1, UPT ;  /* 0x000000010700788c */ /* 0x002fce000bf06270 */
[----:B------:R-:W2:Y:S01]  /*00a0*/  LDC R17, c[0x0][0x360] ;  /* 0x0000d800ff117b82 */ /* 0x000ea20000000800 */
[----:B0-----:R-:W-:Y:S02]  /*00b0*/  IMAD R16, R16, UR4, R5 ;  /* 0x0000000410107c24 */ /* 0x001fe4000f8e0205 */
[----:B--2---:R-:W-:Y:S01]  /*00c0*/  IMAD R17, R17, UR5, R4 ;  /* 0x0000000511117c24 */ /* 0x004fe2000f8e0204 */
[----:B---3--:R-:W-:Y:S06]  /*00d0*/  BRA.U !UP0, `(.L_x_14) ;  /* 0x0000000508987547 */ /* 0x008fec000b800000 */
[----:B------:R-:W0:Y:S01]  /*00e0*/  S2UR UR6, SR_CgaCtaId ;  /* 0x00000000000679c3 */ /* 0x000e220000008800 */
[----:B------:R-:W-:Y:S01]  /*00f0*/  UMOV UR4, 0x400 ;  /* 0x0000040000047882 */ /* 0x000fe20000000000 */
[----:B------:R-:W-:Y:S01]  /*0100*/  LEA R6, R5, R4, 0x5 ;  /* 0x0000000405067211 */ /* 0x000fe200078e28ff */
[----:B------:R-:W-:Y:S01]  /*0110*/  UIADD3 UR5, UPT, UPT, UR4, 0x1000, URZ ;  /* 0x0000100004057890 */ /* 0x000fe2000fffe0ff */
[----:B------:R-:W-:Y:S01]  /*0120*/  IMAD R0, R16, UR7, R4 ;  /* 0x0000000710007c24 */ /* 0x000fe2000f8e0204 */
[----:B------:R-:W-:-:S03]  /*0130*/  MOV R11, RZ ;  /* 0x000000ff000b7202 */ /* 0x000fc60000000f00 */
[----:B------:R-:W1:Y:S08]  /*0140*/  LDC R2, c[0x0][0x384] ;  /* 0x0000e100ff027b82 */ /* 0x000e700000000800 */
[----:B------:R-:W2:Y:S08]  /*0150*/  LDC.64 R20, c[0x0][0x390] ;  /* 0x0000e400ff147b82 */ /* 0x000eb00000000a00 */
[----:B------:R-:W3:Y:S01]  /*0160*/  LDC.64 R18, c[0x0][0x398] ;  /* 0x0000e600ff127b82 */ /* 0x000ee20000000a00 */
[----:B0-----:R-:W-:-:S02]  /*0170*/  ULEA UR4, UR6, UR4, 0x18 ;  /* 0x0000000406047291 */ /* 0x001fc4000f8ec0ff */
[----:B------:R-:W-:-:S04]  /*0180*/  ULEA UR5, UR6, UR5, 0x18 ;  /* 0x0000000506057291 */ /* 0x000fc8000f8ec0ff */
[C---:B------:R-:W-:Y:S01]  /*0190*/  LEA R7, R6.reuse, UR4, 0x2 ;  /* 0x0000000406077c11 */ /* 0x040fe2000f8e10ff */
[C---:B-1----:R-:W-:Y:S01]  /*01a0*/  IMAD R3, R5.reuse, R2, R17 ;  /* 0x0000000205037224 */ /* 0x042fe200078e0211 */
[----:B------:R-:W-:Y:S02]  /*01b0*/  LEA R6, R6, UR5, 0x2 ;  /* 0x0000000506067c11 */ /* 0x000fe4000f8e10ff */
[----:B------:R-:W-:Y:S02]  /*01c0*/  LEA R4, R4, UR5, 0x2 ;  /* 0x0000000504047c11 */ /* 0x000fe4000f8e10ff */
[----:B------:R-:W-:Y:S01]  /*01d0*/  LEA R5, R5, UR4, 0x7 ;  /* 0x0000000405057c11 */ /* 0x000fe2000f8e38ff */
[----:B------:R-:W-:-:S06]  /*01e0*/  UMOV UR4, URZ ;  /* 0x000000ff00047c82 */ /* 0x000fcc0008000000 */
.L_x_15:
[----:B--2---:R-:W-:-:S04]  /*01f0*/  IMAD.WIDE.U32 R26, R0, 0x4, R20 ;  /* 0x00000004001a7825 */ /* 0x004fc800078e0014 */
[----:B---3--:R-:W-:Y:S02]  /*0200*/  IMAD.WIDE.U32 R8, R3, 0x4, R18 ;  /* 0x0000000403087825 */ /* 0x008fe400078e0012 */
[----:B------:R-:W2:Y:S04]  /*0210*/  LDG.E R26, desc[UR8][R26.64] ;  /* 0x000000081a1a7981 */ /* 0x000ea8000c1e1900 */
[----:B------:R-:W3:Y:S01]  /*0220*/  LDG.E R29, desc[UR8][R8.64] ;  /* 0x00000008081d7981 */ /* 0x000ee2000c1e1900 */
[----:B------:R-:W-:Y:S01]  /*0230*/  UIADD3 UR4, UPT, UPT, UR4, 0x20, URZ ;  /* 0x0000002004047890 */ /* 0x000fe2000fffe0ff */
[----:B------:R-:W-:Y:S02]  /*0240*/  IADD3 R0, PT, PT, R0, 0x20, RZ ;  /* 0x0000002000007810 */ /* 0x000fe40007ffe0ff */
[----:B------:R-:W-:Y:S01]  /*0250*/  LEA R3, R2, R3, 0x5 ;  /* 0x0000000302037211 */ /* 0x000fe200078e28ff */
[----:B------:R-:W-:Y:S01]  /*0260*/  UISETP.GE.AND UP0, UPT, UR4, UR7, UPT ;  /* 0x000000070400728c */ /* 0x000fe2000bf06270 */
[----:B--2---:R-:W-:Y:S04]  /*0270*/  STS [R7], R26 ;  /* 0x0000001a07007388 */ /* 0x004fe80000000800 */
[----:B---3--:R-:W-:Y:S01]  /*0280*/  STS [R6], R29 ;  /* 0x0000001d06007388 */ /* 0x008fe20000000800 */
[----:B------:R-:W-:Y:S06]  /*0290*/  BAR.SYNC.DEFER_BLOCKING 0x0 ;  /* 0x0000000000007b1d */ /* 0x000fec0000010000 */
[----:B------:R-:W-:Y:S04]  /*02a0*/  LDS R10, [R4] ;  /* 0x00000000040a7984 */ /* 0x000fe80000000800 */
[----:B------:R-:W0:Y:S04]  /*02b0*/  LDS.128 R12, [R5] ;  /* 0x00000000050c7984 */ /* 0x000e280000000c00 */
[----:B------:R-:W1:Y:S04]  /*02c0*/  LDS R22, [R4+0x80] ;  /* 0x0000800004167984 */ /* 0x000e680000000800 */
[----:B------:R-:W2:Y:S04]  /*02d0*/  LDS R23, [R4+0x100] ;  /* 0x0001000004177984 */ /* 0x000ea80000000800 */
[----:B------:R-:W3:Y:S04]  /*02e0*/  LDS R24, [R4+0x180] ;  /* 0x0001800004187984 */ /* 0x000ee80000000800 */
[----:B------:R-:W-:Y:S04]  /*02f0*/  LDS R25, [R4+0x200] ;  /* 0x0002000004197984 */ /* 0x000fe80000000800 */
[----:B------:R-:W-:Y:S01]  /*0300*/  LDS R26, [R4+0xb80] ;  /* 0x000b8000041a7984 */ /* 0x000fe20000000800 */
[----:B0-----:R-:W-:-:S03]  /*0310*/  FFMA R12, R12, R10, R11 ;  /* 0x0000000a0c0c7223 */ /* 0x001fc6000000000b */
[----:B------:R-:W0:Y:S01]  /*0320*/  LDS.128 R8, [R5+0x10] ;  /* 0x0000100005087984 */ /* 0x000e220000000c00 */
[----:B-1----:R-:W-:-:S03]  /*0330*/  FFMA R12, R22, R13, R12 ;  /* 0x0000000d160c7223 */ /* 0x002fc6000000000c */
[----:B------:R-:W1:Y:S01]  /*0340*/  LDS R22, [R4+0x280] ;  /* 0x0002800004167984 */ /* 0x000e620000000800 */
[----:B--2---:R-:W-:-:S03]  /*0350*/  FFMA R13, R23, R14, R12 ;  /* 0x0000000e170d7223 */ /* 0x004fc6000000000c */
[----:B------:R-:W2:Y:S01]  /*0360*/  LDS R23, [R4+0x300] ;  /* 0x0003000004177984 */ /* 0x000ea20000000800 */
[----:B---3--:R-:W-:-:S03]  /*0370*/  FFMA R13, R24, R15, R13 ;  /* 0x0000000f180d7223 */ /* 0x008fc6000000000d */
[----:B------:R-:W3:Y:S01]  /*0380*/  LDS R24, [R4+0x380] ;  /* 0x0003800004187984 */ /* 0x000ee20000000800 */
[----:B0-----:R-:W-:-:S03]  /*0390*/  FFMA R27, R8, R25, R13 ;  /* 0x00000019081b7223 */ /* 0x001fc6000000000d */
[----:B------:R-:W-:Y:S01]  /*03a0*/  LDS R25, [R4+0x400] ;  /* 0x0004000004197984 */ /* 0x000fe20000000800 */
[----:B-1----:R-:W-:-:S03]  /*03b0*/  FFMA R8, R22, R9, R27 ;  /* 0x0000000916087223 */ /* 0x002fc6000000001b */
[----:B------:R-:W0:Y:S01]  /*03c0*/  LDS.128 R12, [R5+0x20] ;  /* 0x00002000050c7984 */ /* 0x000e220000000c00 */
[----:B--2---:R-:W-:-:S03]  /*03d0*/  FFMA R9, R23, R10, R8 ;  /* 0x0000000a17097223 */ /* 0x004fc60000000008 */
[----:B------:R-:W1:Y:S01]  /*03e0*/  LDS R22, [R4+0x480] ;  /* 0x0004800004167984 */ /* 0x000e620000000800 */
[----:B---3--:R-:W-:-:S03]  /*03f0*/  FFMA R9, R24, R11, R9 ;  /* 0x0000000b18097223 */ /* 0x008fc60000000009 */
[----:B------:R-:W2:Y:S04]  /*0400*/  LDS R23, [R4+0x500] ;  /* 0x0005000004177984 */ /* 0x000ea80000000800 */
        /* <DEDUP_REMOVED lines=27> */
[----:B------:R-:W-:Y:S01]  /*05c0*/  LDS R24, [R4+0xc80] ;  /* 0x000c800004187984 */ /* 0x000fe20000000800 */
[----:B0-----:R-:W-:-:S03]  /*05d0*/  FFMA R27, R8, R25, R13 ;  /* 0x00000019081b7223 */ /* 0x001fc6000000000d */
[----:B------:R-:W-:Y:S01]  /*05e0*/  LDS R25, [R4+0xc00] ;  /* 0x000c000004197984 */ /* 0x000fe20000000800 */
[----:B-1----:R-:W-:-:S03]  /*05f0*/  FFMA R22, R22, R9, R27 ;  /* 0x0000000916167223 */ /* 0x002fc6000000001b */
[----:B------:R-:W0:Y:S01]  /*0600*/  LDS.128 R12, [R5+0x60] ;  /* 0x00006000050c7984 */ /* 0x000e220000000c00 */
[----:B--2---:R-:W-:-:S03]  /*0610*/  FFMA R9, R23, R10, R22 ;  /* 0x0000000a17097223 */ /* 0x004fc60000000016 */
[----:B------:R-:W1:Y:S01]  /*0620*/  LDS R23, [R4+0xd00] ;  /* 0x000d000004177984 */ /* 0x000e620000000800 */
[----:B------:R-:W-:-:S03]  /*0630*/  FFMA R9, R26, R11, R9 ;  /* 0x0000000b1a097223 */ /* 0x000fc60000000009 */
[----:B------:R-:W2:Y:S01]  /*0640*/  LDS R22, [R4+0xd80] ;  /* 0x000d800004167984 */ /* 0x000ea20000000800 */
[----:B0-----:R-:W-:-:S03]  /*0650*/  FFMA R27, R12, R25, R9 ;  /* 0x000000190c1b7223 */ /* 0x001fc60000000009 */
[----:B------:R-:W-:Y:S01]  /*0660*/  LDS R25, [R4+0xe00] ;  /* 0x000e000004197984 */ /* 0x000fe20000000800 */
[----:B------:R-:W-:-:S03]  /*0670*/  FFMA R24, R24, R13, R27 ;  /* 0x0000000d18187223 */ /* 0x000fc6000000001b */
[----:B------:R-:W0:Y:S01]  /*0680*/  LDS.128 R8, [R5+0x70] ;  /* 0x0000700005087984 */ /* 0x000e220000000c00 */
[----:B-1----:R-:W-:-:S03]  /*0690*/  FFMA R23, R23, R14, R24 ;  /* 0x0000000e17177223 */ /* 0x002fc60000000018 */
[----:B------:R-:W1:Y:S01]  /*06a0*/  LDS R27, [R4+0xe80] ;  /* 0x000e8000041b7984 */ /* 0x000e620000000800 */
[----:B--2---:R-:W-:-:S03]  /*06b0*/  FFMA R15, R22, R15, R23 ;  /* 0x0000000f160f7223 */ /* 0x004fc60000000017 */
[----:B------:R-:W2:Y:S04]  /*06c0*/  LDS R13, [R4+0xf00] ;  /* 0x000f0000040d7984 */ /* 0x000ea80000000800 */
[----:B------:R-:W3:Y:S01]  /*06d0*/  LDS R12, [R4+0xf80] ;  /* 0x000f8000040c7984 */ /* 0x000ee20000000800 */
[----:B0-----:R-:W-:-:S04]  /*06e0*/  FFMA R8, R8, R25, R15 ;  /* 0x0000001908087223 */ /* 0x001fc8000000000f */
[----:B-1----:R-:W-:-:S04]  /*06f0*/  FFMA R8, R27, R9, R8 ;  /* 0x000000091b087223 */ /* 0x002fc80000000008 */
[----:B--2---:R-:W-:-:S04]  /*0700*/  FFMA R13, R13, R10, R8 ;  /* 0x0000000a0d0d7223 */ /* 0x004fc80000000008 */
[----:B---3--:R-:W-:Y:S01]  /*0710*/  FFMA R11, R12, R11, R13 ;  /* 0x0000000b0c0b7223 */ /* 0x008fe2000000000d */
[----:B------:R-:W-:Y:S06]  /*0720*/  BAR.SYNC.DEFER_BLOCKING 0x0 ;  /* 0x0000000000007b1d */ /* 0x000fec0000010000 */
[----:B------:R-:W-:Y:S05]  /*0730*/  BRA.U !UP0, `(.L_x_15) ;  /* 0xfffffff908ac7547 */ /* 0x000fea000b83ffff */
.L_x_14:
[----:B------:R-:W0:Y:S01]  /*0740*/  LDC.64 R2, c[0x0][0x3a8] ;  /* 0x0000ea00ff027b82 */ /* 0x000e220000000a00 */
[----:B------:R-:W1:Y:S01]  /*0750*/  LDCU UR4, c[0x0][0x384] ;  /* 0x00007080ff0477ac */ /* 0x000e620008000800 */
[----:B------:R-:W2:Y:S01]  /*0760*/  LDCU UR5, c[0x0][0x38c] ;  /* 0x00007180ff0577ac */ /* 0x000ea20008000800 */
[----:B-1----:R-:W-:Y:S01]  /*0770*/  IMAD R17, R16, UR4, R17 ;  /* 0x0000000410117c24 */ /* 0x002fe2000f8e0211 */
[----:B------:R-:W1:Y:S03]  /*0780*/  LDCU UR4, c[0x0][0x3a0] ;  /* 0x00007400ff0477ac */ /* 0x000e660008000800 */
[----:B0-----:R-:W-:-:S05]  /*0790*/  IMAD.WIDE R2, R17, 0x4, R2 ;  /* 0x0000000411027825 */ /* 0x001fca00078e0202 */
[----:B------:R-:W1:Y:S02]  /*07a0*/  LDG.E R0, desc[UR8][R2.64] ;  /* 0x0000000802007981 */ /* 0x000e64000c1e1900 */
[----:B-1----:R-:W-:-:S04]  /*07b0*/  FMUL R0, R0, UR4 ;  /* 0x0000000400007c20 */ /* 0x002fc80008400000 */
[----:B--2---:R-:W-:-:S05]  /*07c0*/  FFMA R11, R11, UR5, R0 ;  /* 0x000000050b0b7c23 */ /* 0x004fca0008000000 */
[----:B------:R-:W-:Y:S01]  /*07d0*/  STG.E desc[UR8][R2.64], R11 ;  /* 0x0000000b02007986 */ /* 0x000fe2000c101908 */
[----:B------:R-:W-:Y:S05]  /*07e0*/  EXIT ;  /* 0x000000000000794d */ /* 0x000fea0003800000 */
.L_x_16:
        /* <DEDUP_REMOVED lines=9> */
.L_x_25:


//--------------------- .text._Z11sgemm_naiveiiifPKfS0_fPf --------------------------
	.section	.text._Z11sgemm_naiveiiifPKfS0_fPf,"ax",@progbits
	.align	128
        .global         _Z11sgemm_naiveiiifPKfS0_fPf
        .type           _Z11sgemm_naiveiiifPKfS0_fPf,@function
        .size           _Z11sgemm_naiveiiifPKfS0_fPf,(.L_x_26 - _Z11sgemm_naiveiiifPKfS0_fPf)
        .other          _Z11sgemm_naiveiiifPKfS0_fPf,@"STO_CUDA_ENTRY STV_DEFAULT"
_Z11sgemm_naiveiiifPKfS0_fPf:
.text._Z11sgemm_naiveiiifPKfS0_fPf:
[----:B------:R-:W-:Y:S01]  /*0000*/  LDC R1, c[0x0][0x37c] ;  /* 0x0000df00ff017b82 */ /* 0x000fe20000000800 */
[----:B------:R-:W0:Y:S07]  /*0010*/  S2R R5, SR_TID.X ;  /* 0x0000000000057919 */ /* 0x000e2e0000002100 */
[----:B------:R-:W1:Y:S01]  /*0020*/  LDC R19, c[0x0][0x364] ;  /* 0x0000d900ff137b82 */ /* 0x000e620000000800 */
[----:B------:R-:W1:Y:S07]  /*0030*/  S2R R4, SR_TID.Y ;  /* 0x0000000000047919 */ /* 0x000e6e0000002200 */
[----:B------:R-:W0:Y:S08]  /*0040*/  S2UR UR5, SR_CTAID.X ;  /* 0x00000000000579c3 */ /* 0x000e300000002500 */
[----:B------:R-:W0:Y:S08]  /*0050*/  LDC R0, c[0x0][0x360] ;  /* 0x0000d800ff007b82 */ /* 0x000e300000000800 */
[----:B------:R-:W1:Y:S08]  /*0060*/  S2UR UR4, SR_CTAID.Y ;  /* 0x00000000000479c3 */ /* 0x000e700000002600 */
[----:B------:R-:W2:Y:S01]  /*0070*/  LDC.64 R2, c[0x0][0x380] ;  /* 0x0000e000ff027b82 */ /* 0x000ea20000000a00 */
[----:B0-----:R-:W-:-:S02]  /*0080*/  IMAD R0, R0, UR5, R5 ;  /* 0x0000000500007c24 */ /* 0x001fc4000f8e0205 */
[----:B-1----:R-:W-:-:S03]  /*0090*/  IMAD R19, R19, UR4, R4 ;  /* 0x0000000413137c24 */ /* 0x002fc6000f8e0204 */
[----:B--2---:R-:W-:-:S04]  /*00a0*/  ISETP.GE.AND P0, PT, R0, R3, PT ;  /* 0x000000030000720c */ /* 0x004fc80003f06270 */
[----:B------:R-:W-:-:S13]  /*00b0*/  ISETP.GE.OR P0, PT, R19, R2, P0 ;  /* 0x000000021300720c */ /* 0x000fda0000706670 */
[----:B------:R-:W-:Y:S05]  /*00c0*/  @P0 EXIT ;  /* 0x000000000000094d */ /* 0x000fea0003800000 */
[----:B------:R-:W0:Y:S01]  /*00d0*/  LDC R2, c[0x0][0x388] ;  /* 0x0000e200ff027b82 */ /* 0x000e220000000800 */
[----:B------:R-:W1:Y:S01]  /*00e0*/  LDCU.64 UR4, c[0x0][0x358] ;  /* 0x00006b00ff0477ac */ /* 0x000e620008000a00 */
[----:B------:R-:W-:Y:S01]  /*00f0*/  HFMA2 R24, -RZ, RZ, 0, 0 ;  /* 0x00000000ff187431 */ /* 0x000fe200000001ff */
[----:B0-----:R-:W-:-:S13]  /*0100*/  ISETP.GE.AND P0, PT, R2, 0x1, PT ;  /* 0x000000010200780c */ /* 0x001fda0003f06270 */
[----:B-1----:R-:W-:Y:S05]  /*0110*/  @!P0 BRA `(.L_x_17) ;  /* 0x0000000400e08947 */ /* 0x002fea0003800000 */
[C---:B------:R-:W-:Y:S01]  /*0120*/  ISETP.GE.U32.AND P1, PT, R2.reuse, 0x8, PT ;  /* 0x000000080200780c */ /* 0x040fe20003f26070 */
[----:B------:R-:W-:Y:S01]  /*0130*/  IMAD R20, R19, R2, RZ ;  /* 0x0000000213147224 */ /* 0x000fe200078e02ff */
[----:B------:R-:W-:Y:S02]  /*0140*/  LOP3.LUT R27, R2, 0x7, RZ, 0xc0, !PT ;  /* 0x00000007021b7812 */ /* 0x000fe400078ec0ff */
[----:B------:R-:W-:Y:S02]  /*0150*/  MOV R24, RZ ;  /* 0x000000ff00187202 */ /* 0x000fe40000000f00 */
[----:B------:R-:W-:Y:S02]  /*0160*/  ISETP.NE.AND P0, PT, R27, RZ, PT ;  /* 0x000000ff1b00720c */ /* 0x000fe40003f05270 */
[----:B------:R-:W-:-:S05]  /*0170*/  MOV R21, RZ ;  /* 0x000000ff00157202 */ /* 0x000fca0000000f00 */
[----:B------:R-:W-:Y:S06]  /*0180*/  @!P1 BRA `(.L_x_18) ;  /* 0x0000000000c49947 */ /* 0x000fec0003800000 */
[----:B------:R-:W0:Y:S01]  /*0190*/  LDC.64 R4, c[0x0][0x390] ;  /* 0x0000e400ff047b82 */ /* 0x000e220000000a00 */
[----:B------:R-:W-:Y:S02]  /*01a0*/  LOP3.LUT R21, R2, 0x7ffffff8, RZ, 0xc0, !PT ;  /* 0x7ffffff802157812 */ /* 0x000fe400078ec0ff */
[----:B------:R-:W-:Y:S02]  /*01b0*/  MOV R24, RZ ;  /* 0x000000ff00187202 */ /* 0x000fe40000000f00 */
[----:B------:R-:W-:Y:S02]  /*01c0*/  MOV R18, R0 ;  /* 0x0000000000127202 */ /* 0x000fe40000000f00 */
[----:B------:R-:W-:Y:S01]  /*01d0*/  IADD3 R22, PT, PT, -R21, RZ, RZ ;  /* 0x000000ff15167210 */ /* 0x000fe20007ffe1ff */
[----:B0-----:R-:W-:-:S03]  /*01e0*/  IMAD.WIDE.U32 R4, R20, 0x4, R4 ;  /* 0x0000000414047825 */ /* 0x001fc600078e0004 */
[----:B------:R-:W-:-:S04]  /*01f0*/  IADD3 R6, P1, PT, R4, 0x10, RZ ;  /* 0x0000001004067810 */ /* 0x000fc80007f3e0ff */
[----:B------:R-:W-:-:S09]  /*0200*/  IADD3.X R7, PT, PT, RZ, R5, RZ, P1, !PT ;  /* 0x00000005ff077210 */ /* 0x000fd20000ffe4ff */
.L_x_19:
[----:B------:R-:W0:Y:S01]  /*0210*/  LDC.64 R16, c[0x0][0x398] ;  /* 0x0000e600ff107b82 */ /* 0x000e220000000a00 */
[----:B------:R-:W-:Y:S02]  /*0220*/  MOV R4, R6 ;  /* 0x0000000600047202 */ /* 0x000fe40000000f00 */
[----:B------:R-:W-:-:S05]  /*0230*/  MOV R5, R7 ;  /* 0x0000000700057202 */ /* 0x000fca0000000f00 */
[----:B------:R-:W2:Y:S04]  /*0240*/  LDG.E R25, desc[UR4][R4.64+-0x10] ;  /* 0xfffff00404197981 */ /* 0x000ea8000c1e1900 */
[----:B------:R-:W3:Y:S04]  /*0250*/  LDG.E R23, desc[UR4][R4.64+-0xc] ;  /* 0xfffff40404177981 */ /* 0x000ee8000c1e1900 */
[----:B------:R-:W4:Y:S04]  /*0260*/  LDG.E R29, desc[UR4][R4.64+-0x8] ;  /* 0xfffff804041d7981 */ /* 0x000f28000c1e1900 */
[----:B------:R-:W5:Y:S01]  /*0270*/  LDG.E R28, desc[UR4][R4.64+-0x4] ;  /* 0xfffffc04041c7981 */ /* 0x000f62000c1e1900 */
[----:B0-----:R-:W-:-:S05]  /*0280*/  IMAD.WIDE R16, R18, 0x4, R16 ;  /* 0x0000000412107825 */ /* 0x001fca00078e0210 */
[----:B------:R0:W2:Y:S01]  /*0290*/  LDG.E R26, desc[UR4][R16.64] ;  /* 0x00000004101a7981 */ /* 0x0000a2000c1e1900 */
[----:B------:R-:W-:-:S04]  /*02a0*/  IMAD.WIDE R14, R3, 0x4, R16 ;  /* 0x00000004030e7825 */ /* 0x000fc800078e0210 */
[C---:B------:R-:W-:Y:S02]  /*02b0*/  IMAD.WIDE R6, R3.reuse, 0x4, R14 ;  /* 0x0000000403067825 */ /* 0x040fe400078e020e */
[----:B------:R-:W3:Y:S02]  /*02c0*/  LDG.E R14, desc[UR4][R14.64] ;  /* 0x000000040e0e7981 */ /* 0x000ee4000c1e1900 */
[C---:B------:R-:W-:Y:S02]  /*02d0*/  IMAD.WIDE R10, R3.reuse, 0x4, R6 ;  /* 0x00000004030a7825 */ /* 0x040fe400078e0206 */
[----:B------:R-:W4:Y:S02]  /*02e0*/  LDG.E R6, desc[UR4][R6.64] ;  /* 0x0000000406067981 */ /* 0x000f24000c1e1900 */
[C---:B------:R-:W-:Y:S02]  /*02f0*/  IMAD.WIDE R8, R3.reuse, 0x4, R10 ;  /* 0x0000000403087825 */ /* 0x040fe400078e020a */
[----:B------:R-:W5:Y:S02]  /*0300*/  LDG.E R10, desc[UR4][R10.64] ;  /* 0x000000040a0a7981 */ /* 0x000f64000c1e1900 */
[----:B------:R-:W-:-:S02]  /*0310*/  IMAD.WIDE R12, R3, 0x4, R8 ;  /* 0x00000004030c7825 */ /* 0x000fc400078e0208 */
[----:B------:R-:W5:Y:S04]  /*0320*/  LDG.E R7, desc[UR4][R4.64] ;  /* 0x0000000404077981 */ /* 0x000f68000c1e1900 */
[----:B------:R-:W5:Y:S01]  /*0330*/  LDG.E R8, desc[UR4][R8.64] ;  /* 0x0000000408087981 */ /* 0x000f62000c1e1900 */
[----:B0-----:R-:W-:-:S03]  /*0340*/  IMAD.WIDE R16, R3, 0x4, R12 ;  /* 0x0000000403107825 */ /* 0x001fc600078e020c */
[----:B------:R-:W5:Y:S04]  /*0350*/  LDG.E R12, desc[UR4][R12.64] ;  /* 0x000000040c0c7981 */ /* 0x000f68000c1e1900 */
[----:B------:R-:W5:Y:S04]  /*0360*/  LDG.E R15, desc[UR4][R16.64] ;  /* 0x00000004100f7981 */ /* 0x000f68000c1e1900 */
[----:B------:R-:W5:Y:S04]  /*0370*/  LDG.E R9, desc[UR4][R4.64+0x4] ;  /* 0x0000040404097981 */ /* 0x000f68000c1e1900 */
[----:B------:R-:W5:Y:S01]  /*0380*/  LDG.E R11, desc[UR4][R4.64+0xc] ;  /* 0x00000c04040b7981 */ /* 0x000f62000c1e1900 */
[----:B--2---:R-:W-:Y:S01]  /*0390*/  FFMA R26, R25, R26, R24 ;  /* 0x0000001a191a7223 */ /* 0x004fe20000000018 */
[----:B------:R-:W-:-:S02]  /*03a0*/  IMAD.WIDE R24, R3, 0x4, R16 ;  /* 0x0000000403187825 */ /* 0x000fc400078e0210 */
[----:B------:R-:W2:Y:S04]  /*03b0*/  LDG.E R16, desc[UR4][R4.64+0x8] ;  /* 0x0000080404107981 */ /* 0x000ea8000c1e1900 */
[----:B------:R-:W2:Y:S01]  /*03c0*/  LDG.E R24, desc[UR4][R24.64] ;  /* 0x0000000418187981 */ /* 0x000ea2000c1e1900 */
[----:B---3--:R-:W-:Y:S01]  /*03d0*/  FFMA R14, R23, R14, R26 ;  /* 0x0000000e170e7223 */ /* 0x008fe2000000001a */
[----:B------:R-:W-:-:S03]  /*03e0*/  IADD3 R22, PT, PT, R22, 0x8, RZ ;  /* 0x0000000816167810 */ /* 0x000fc60007ffe0ff */
[----:B----4-:R-:W-:Y:S01]  /*03f0*/  FFMA R29, R29, R6, R14 ;  /* 0x000000061d1d7223 */ /* 0x010fe2000000000e */
[----:B------:R-:W-:-:S03]  /*0400*/  ISETP.NE.AND P1, PT, R22, RZ, PT ;  /* 0x000000ff1600720c */ /* 0x000fc60003f25270 */
[----:B-----5:R-:W-:Y:S01]  /*0410*/  FFMA R10, R28, R10, R29 ;  /* 0x0000000a1c0a7223 */ /* 0x020fe2000000001d */
[----:B------:R-:W-:-:S03]  /*0420*/  IADD3 R6, P2, PT, R4, 0x20, RZ ;  /* 0x0000002004067810 */ /* 0x000fc60007f5e0ff */
[----:B------:R-:W-:Y:S01]  /*0430*/  FFMA R8, R7, R8, R10 ;  /* 0x0000000807087223 */ /* 0x000fe2000000000a */
[----:B------:R-:W-:Y:S02]  /*0440*/  IADD3.X R7, PT, PT, RZ, R5, RZ, P2, !PT ;  /* 0x00000005ff077210 */ /* 0x000fe400017fe4ff */
[----:B------:R-:W-:Y:S01]  /*0450*/  LEA R18, R3, R18, 0x3 ;  /* 0x0000001203127211 */ /* 0x000fe200078e18ff */
[----:B------:R-:W-:-:S04]  /*0460*/  FFMA R9, R9, R12, R8 ;  /* 0x0000000c09097223 */ /* 0x000fc80000000008 */
[----:B--2---:R-:W-:-:S04]  /*0470*/  FFMA R16, R16, R15, R9 ;  /* 0x0000000f10107223 */ /* 0x004fc80000000009 */
[----:B------:R-:W-:Y:S01]  /*0480*/  FFMA R24, R11, R24, R16 ;  /* 0x000000180b187223 */ /* 0x000fe20000000010 */
[----:B------:R-:W-:Y:S06]  /*0490*/  @P1 BRA `(.L_x_19) ;  /* 0xfffffffc005c1947 */ /* 0x000fec000383ffff */
.L_x_18:
[----:B------:R-:W-:Y:S05]  /*04a0*/  @!P0 BRA `(.L_x_17) ;  /* 0x0000000000fc8947 */ /* 0x000fea0003800000 */
[----:B------:R-:W-:Y:S02]  /*04b0*/  ISETP.GE.U32.AND P1, PT, R27, 0x4, PT ;  /* 0x000000041b00780c */ /* 0x000fe40003f26070 */
[----:B------:R-:W-:-:S04]  /*04c0*/  LOP3.LUT R16, R2, 0x3, RZ, 0xc0, !PT ;  /* 0x0000000302107812 */ /* 0x000fc800078ec0ff */
[----:B------:R-:W-:-:S07]  /*04d0*/  ISETP.NE.AND P0, PT, R16, RZ, PT ;  /* 0x000000ff1000720c */ /* 0x000fce0003f05270 */
[----:B------:R-:W-:Y:S06]  /*04e0*/  @!P1 BRA `(.L_x_20) ;  /* 0x00000000006c9947 */ /* 0x000fec0003800000 */
[----:B------:R-:W0:Y:S01]  /*04f0*/  LDC.64 R6, c[0x0][0x398] ;  /* 0x0000e600ff067b82 */ /* 0x000e220000000a00 */
[----:B------:R-:W1:Y:S01]  /*0500*/  LDCU.64 UR6, c[0x0][0x390] ;  /* 0x00007200ff0677ac */ /* 0x000e620008000a00 */
[----:B------:R-:W-:Y:S01]  /*0510*/  IMAD R9, R21, R3, R0 ;  /* 0x0000000315097224 */ /* 0x000fe200078e0200 */
[CC--:B------:R-:W-:Y:S02]  /*0520*/  IADD3 R5, PT, PT, R20.reuse, R21.reuse, RZ ;  /* 0x0000001514057210 */ /* 0x0c0fe40007ffe0ff */
[----:B------:R-:W-:-:S03]  /*0530*/  IADD3 R10, P1, PT, R20, R21, RZ ;  /* 0x00000015140a7210 */ /* 0x000fc60007f3e0ff */
[----:B------:R-:W2:Y:S01]  /*0540*/  LDC.64 R14, c[0x0][0x390] ;  /* 0x0000e400ff0e7b82 */ /* 0x000ea20000000a00 */
[----:B0-----:R-:W-:-:S04]  /*0550*/  IMAD.WIDE R6, R9, 0x4, R6 ;  /* 0x0000000409067825 */ /* 0x001fc800078e0206 */
[----:B------:R-:W-:Y:S02]  /*0560*/  IMAD.WIDE R8, R3, 0x4, R6 ;  /* 0x0000000403087825 */ /* 0x000fe400078e0206 */
[----:B------:R-:W3:Y:S02]  /*0570*/  LDG.E R6, desc[UR4][R6.64] ;  /* 0x0000000406067981 */ /* 0x000ee4000c1e1900 */
[----:B--2---:R-:W-:Y:S01]  /*0580*/  IMAD.WIDE.U32 R14, R5, 0x4, R14 ;  /* 0x00000004050e7825 */ /* 0x004fe200078e000e */
[----:B------:R-:W-:Y:S02]  /*0590*/  IADD3.X R5, PT, PT, RZ, RZ, RZ, P1, !PT ;  /* 0x000000ffff057210 */ /* 0x000fe40000ffe4ff */
[----:B-1----:R-:W-:-:S03]  /*05a0*/  LEA R4, P1, R10, UR6, 0x2 ;  /* 0x000000060a047c11 */ /* 0x002fc6000f8210ff */
[----:B------:R-:W3:Y:S01]  /*05b0*/  LDG.E R15, desc[UR4][R14.64] ;  /* 0x000000040e0f7981 */ /* 0x000ee2000c1e1900 */
[----:B------:R-:W-:Y:S01]  /*05c0*/  LEA.HI.X R5, R10, UR7, R5, 0x2, P1 ;  /* 0x000000070a057c11 */ /* 0x000fe200088f1405 */
[C---:B------:R-:W-:Y:S02]  /*05d0*/  IMAD.WIDE R10, R3.reuse, 0x4, R8 ;  /* 0x00000004030a7825 */ /* 0x040fe400078e0208 */
[----:B------:R-:W2:Y:S04]  /*05e0*/  LDG.E R8, desc[UR4][R8.64] ;  /* 0x0000000408087981 */ /* 0x000ea8000c1e1900 */
[----:B------:R-:W2:Y:S01]  /*05f0*/  LDG.E R17, desc[UR4][R4.64+0x4] ;  /* 0x0000040404117981 */ /* 0x000ea2000c1e1900 */
[----:B------:R-:W-:-:S03]  /*0600*/  IMAD.WIDE R12, R3, 0x4, R10 ;  /* 0x00000004030c7825 */ /* 0x000fc600078e020a */
[----:B------:R-:W4:Y:S04]  /*0610*/  LDG.E R22, desc[UR4][R10.64] ;  /* 0x000000040a167981 */ /* 0x000f28000c1e1900 */
[----:B------:R-:W4:Y:S04]  /*0620*/  LDG.E R18, desc[UR4][R4.64+0x8] ;  /* 0x0000080404127981 */ /* 0x000f28000c1e1900 */
[----:B------:R-:W5:Y:S04]  /*0630*/  LDG.E R26, desc[UR4][R4.64+0xc] ;  /* 0x00000c04041a7981 */ /* 0x000f68000c1e1900 */
[----:B------:R-:W5:Y:S01]  /*0640*/  LDG.E R12, desc[UR4][R12.64] ;  /* 0x000000040c0c7981 */ /* 0x000f62000c1e1900 */
[----:B------:R-:W-:Y:S01]  /*0650*/  IADD3 R21, PT, PT, R21, 0x4, RZ ;  /* 0x0000000415157810 */ /* 0x000fe20007ffe0ff */
[----:B---3--:R-:W-:-:S04]  /*0660*/  FFMA R24, R15, R6, R24 ;  /* 0x000000060f187223 */ /* 0x008fc80000000018 */
[----:B--2---:R-:W-:-:S04]  /*0670*/  FFMA R17, R17, R8, R24 ;  /* 0x0000000811117223 */ /* 0x004fc80000000018 */
[----:B----4-:R-:W-:-:S04]  /*0680*/  FFMA R17, R18, R22, R17 ;  /* 0x0000001612117223 */ /* 0x010fc80000000011 */
[----:B-----5:R-:W-:-:S07]  /*0690*/  FFMA R24, R26, R12, R17 ;  /* 0x0000000c1a187223 */ /* 0x020fce0000000011 */
.L_x_20:
[----:B------:R-:W-:Y:S05]  /*06a0*/  @!P0 BRA `(.L_x_17) ;  /* 0x00000000007c8947 */ /* 0x000fea0003800000 */
[----:B------:R-:W-:Y:S01]  /*06b0*/  ISETP.NE.AND P1, PT, R16, 0x1, PT ;  /* 0x000000011000780c */ /* 0x000fe20003f25270 */
[----:B------:R-:W0:Y:S01]  /*06c0*/  LDC.64 R12, c[0x0][0x390] ;  /* 0x0000e400ff0c7b82 */ /* 0x000e220000000a00 */
[----:B------:R-:W-:-:S04]  /*06d0*/  LOP3.LUT R2, R2, 0x1, RZ, 0xc0, !PT ;  /* 0x0000000102027812 */ /* 0x000fc800078ec0ff */
[----:B------:R-:W-:-:S03]  /*06e0*/  ISETP.NE.U32.AND P0, PT, R2, 0x1, PT ;  /* 0x000000010200780c */ /* 0x000fc60003f05070 */
[----:B------:R-:W1:Y:S04]  /*06f0*/  LDC.64 R10, c[0x0][0x398] ;  /* 0x0000e600ff0a7b82 */ /* 0x000e680000000a00 */
[CC--:B------:R-:W-:Y:S02]  /*0700*/  @P1 IADD3 R15, PT, PT, R20.reuse, R21.reuse, RZ ;  /* 0x00000015140f1210 */ /* 0x0c0fe40007ffe0ff */
[----:B------:R-:W-:Y:S02]  /*0710*/  @P1 IADD3 R2, P2, PT, R20, R21, RZ ;  /* 0x0000001514021210 */ /* 0x000fe40007f5e0ff */
[----:B------:R-:W2:Y:S02]  /*0720*/  @P1 LDC.64 R4, c[0x0][0x390] ;  /* 0x0000e400ff041b82 */ /* 0x000ea40000000a00 */
[----:B------:R-:W-:-:S06]  /*0730*/  @P1 IADD3.X R14, PT, PT, RZ, RZ, RZ, P2, !PT ;  /* 0x000000ffff0e1210 */ /* 0x000fcc00017fe4ff */
[----:B------:R-:W3:Y:S01]  /*0740*/  LDC.64 R6, c[0x0][0x390] ;  /* 0x0000e400ff067b82 */ /* 0x000ee20000000a00 */
[----:B0-----:R-:W-:-:S04]  /*0750*/  @P1 IMAD.WIDE.U32 R12, R15, 0x4, R12 ;  /* 0x000000040f0c1825 */ /* 0x001fc800078e000c */
[C---:B------:R-:W-:Y:S01]  /*0760*/  @P1 IMAD R15, R21.reuse, R3, R0 ;  /* 0x00000003150f1224 */ /* 0x040fe200078e0200 */
[----:B------:R-:W-:Y:S01]  /*0770*/  @P1 IADD3 R21, PT, PT, R21, 0x2, RZ ;  /* 0x0000000215151810 */ /* 0x000fe20007ffe0ff */
[----:B------:R-:W4:Y:S01]  /*0780*/  @P1 LDG.E R13, desc[UR4][R12.64] ;  /* 0x000000040c0d1981 */ /* 0x000f22000c1e1900 */
[----:B------:R-:W0:Y:S01]  /*0790*/  LDC.64 R8, c[0x0][0x398] ;  /* 0x0000e600ff087b82 */ /* 0x000e220000000a00 */
[----:B-1----:R-:W-:Y:S01]  /*07a0*/  @P1 IMAD.WIDE R10, R15, 0x4, R10 ;  /* 0x000000040f0a1825 */ /* 0x002fe200078e020a */
[----:B------:R-:W-:Y:S02]  /*07b0*/  @!P0 IADD3 R17, PT, PT, R20, R21, RZ ;  /* 0x0000001514118210 */ /* 0x000fe40007ffe0ff */
[----:B--2---:R-:W-:Y:S01]  /*07c0*/  @P1 LEA R4, P2, R2, R4, 0x2 ;  /* 0x0000000402041211 */ /* 0x004fe200078410ff */
[----:B------:R-:W-:-:S03]  /*07d0*/  @!P0 IMAD R21, R21, R3, R0 ;  /* 0x0000000315158224 */ /* 0x000fc600078e0200 */
[----:B------:R-:W-:Y:S01]  /*07e0*/  @P1 LEA.HI.X R5, R2, R5, R14, 0x2, P2 ;  /* 0x0000000502051211 */ /* 0x000fe200010f140e */
[----:B------:R-:W-:Y:S01]  /*07f0*/  @P1 IMAD.WIDE R14, R3, 0x4, R10 ;  /* 0x00000004030e1825 */ /* 0x000fe200078e020a */
[----:B------:R-:W4:Y:S03]  /*0800*/  @P1 LDG.E R2, desc[UR4][R10.64] ;  /* 0x000000040a021981 */ /* 0x000f26000c1e1900 */
[----:B---3--:R-:W-:Y:S01]  /*0810*/  @!P0 IMAD.WIDE.U32 R6, R17, 0x4, R6 ;  /* 0x0000000411068825 */ /* 0x008fe200078e0006 */
[----:B------:R-:W2:Y:S04]  /*0820*/  @P1 LDG.E R5, desc[UR4][R4.64+0x4] ;  /* 0x0000040404051981 */ /* 0x000ea8000c1e1900 */
[----:B------:R-:W2:Y:S01]  /*0830*/  @P1 LDG.E R14, desc[UR4][R14.64] ;  /* 0x000000040e0e1981 */ /* 0x000ea2000c1e1900 */
[----:B0-----:R-:W-:-:S03]  /*0840*/  @!P0 IMAD.WIDE R8, R21, 0x4, R8 ;  /* 0x0000000415088825 */ /* 0x001fc600078e0208 */
[----:B------:R-:W3:Y:S04]  /*0850*/  @!P0 LDG.E R7, desc[UR4][R6.64] ;  /* 0x0000000406078981 */ /* 0x000ee8000c1e1900 */
[----:B------:R-:W3:Y:S01]  /*0860*/  @!P0 LDG.E R8, desc[UR4][R8.64] ;  /* 0x0000000408088981 */ /* 0x000ee2000c1e1900 */
[----:B----4-:R-:W-:-:S04]  /*0870*/  @P1 FFMA R2, R13, R2, R24 ;  /* 0x000000020d021223 */ /* 0x010fc80000000018 */
[----:B--2---:R-:W-:-:S04]  /*0880*/  @P1 FFMA R24, R5, R14, R2 ;  /* 0x0000000e05181223 */ /* 0x004fc80000000002 */
[----:B---3--:R-:W-:-:S07]  /*0890*/  @!P0 FFMA R24, R7, R8, R24 ;  /* 0x0000000807188223 */ /* 0x008fce0000000018 */
.L_x_17:
[----:B------:R-:W0:Y:S01]  /*08a0*/  LDC.64 R4, c[0x0][0x3a8] ;  /* 0x0000ea00ff047b82 */ /* 0x000e220000000a00 */
[----:B------:R-:W-:Y:S01]  /*08b0*/  IMAD R3, R19, R3, R0 ;  /* 0x0000000313037224 */ /* 0x000fe200078e0200 */
[----:B------:R-:W1:Y:S01]  /*08c0*/  LDCU UR6, c[0x0][0x3a0] ;  /* 0x00007400ff0677ac */ /* 0x000e620008000800 */
[----:B------:R-:W2:Y:S02]  /*08d0*/  LDCU UR7, c[0x0][0x38c] ;  /* 0x00007180ff0777ac */ /* 0x000ea40008000800 */
[----:B0-----:R-:W-:-:S05]  /*08e0*/  IMAD.WIDE R2, R3, 0x4, R4 ;  /* 0x0000000403027825 */ /* 0x001fca00078e0204 */
[----:B------:R-:W1:Y:S02]  /*08f0*/  LDG.E R0, desc[UR4][R2.64] ;  /* 0x0000000402007981 */ /* 0x000e64000c1e1900 */
[----:B-1----:R-:W-:-:S04]  /*0900*/  FMUL R5, R0, UR6 ;  /* 0x0000000600057c20 */ /* 0x002fc80008400000 */
[----:B--2---:R-:W-:-:S05]  /*0910*/  FFMA R5, R24, UR7, R5 ;  /* 0x0000000718057c23 */ /* 0x004fca0008000005 */
[----:B------:R-:W-:Y:S01]  /*0920*/  STG.E desc[UR4][R2.64], R5 ;  /* 0x0000000502007986 */ /* 0x000fe2000c101904 */
[----:B------:R-:W-:Y:S05]  /*0930*/  EXIT ;  /* 0x000000000000794d */ /* 0x000fea0003800000 */
.L_x_21:
        /* <DEDUP_REMOVED lines=12> */
.L_x_26:


//--------------------- .nv.global.init           --------------------------
	.section	.nv.global.init,"aw",@progbits
.nv.global.init:
	.type		$str$1,@object
	.size		$str$1,($str - $str$1)
$str$1:
        /*0000*/ 	.byte	0x2f, 0x74, 0x6d, 0x70, 0x2f, 0x73, 0x61, 0x73, 0x73, 0x5f, 0x63, 0x75, 0x5f, 0x37, 0x68, 0x62
        /*0010*/ 	.byte	0x64, 0x6a, 0x66, 0x77, 0x38, 0x2f, 0x6b, 0x2e, 0x63, 0x75, 0x00
	.type		$str,@object
	.size		$str,($str$2 - $str)
$str:
        /*001b*/ 	.byte	0x62, 0x6c, 0x6f, 0x63, 0x6b, 0x44, 0x69, 0x6d, 0x2e, 0x78, 0x20, 0x3d, 0x3d, 0x20, 0x74, 0x68
        /*002b*/ 	.byte	0x72, 0x65, 0x61, 0x64, 0x73, 0x50, 0x65, 0x72, 0x42, 0x6c, 0x6f, 0x63, 0x6b, 0x00
	.type		$str$2,@object
	.size		$str$2,(__unnamed_1 - $str$2)
$str$2:
        /*0039*/ 	.byte	0x62, 0x6c, 0x6f, 0x63, 0x6b, 0x44, 0x69, 0x6d, 0x2e, 0x78, 0x20, 0x3d, 0x3d, 0x20, 0x6e, 0x75
        /*0049*/ 	.byte	0x6d, 0x54, 0x68, 0x72, 0x65, 0x61, 0x64, 0x73, 0x50, 0x65, 0x72, 0x42, 0x6c, 0x6f, 0x63, 0x6b
        /*0059*/ 	.byte	0x00
	.type		__unnamed_1,@object
	.size		__unnamed_1,(__unnamed_2 - __unnamed_1)
__unnamed_1:
        /*005a*/ 	.byte	0x76, 0x6f, 0x69, 0x64, 0x20, 0x73, 0x67, 0x65, 0x6d, 0x6d, 0x5f, 0x31, 0x64, 0x5f, 0x74, 0x69
        /*006a*/ 	.byte	0x6c, 0x69, 0x6e, 0x67, 0x28, 0x69, 0x6e, 0x74, 0x2c, 0x20, 0x69, 0x6e, 0x74, 0x2c, 0x20, 0x69
        /*007a*/ 	.byte	0x6e, 0x74, 0x2c, 0x20, 0x66, 0x6c, 0x6f, 0x61, 0x74, 0x2c, 0x20, 0x63, 0x6f, 0x6e, 0x73, 0x74
        /*008a*/ 	.byte	0x20, 0x66, 0x6c, 0x6f, 0x61, 0x74, 0x20, 0x2a, 0x2c, 0x20, 0x63, 0x6f, 0x6e, 0x73, 0x74, 0x20
        /*009a*/ 	.byte	0x66, 0x6c, 0x6f, 0x61, 0x74, 0x20, 0x2a, 0x2c, 0x20, 0x66, 0x6c, 0x6f, 0x61, 0x74, 0x2c, 0x20
        /*00aa*/ 	.byte	0x66, 0x6c, 0x6f, 0x61, 0x74, 0x20, 0x2a, 0x29, 0x00
	.type		__unnamed_2,@object
	.size		__unnamed_2,(__unnamed_3 - __unnamed_2)
__unnamed_2:
        /*00b3*/ 	.byte	0x76, 0x6f, 0x69, 0x64, 0x20, 0x73, 0x67, 0x65, 0x6d, 0x6d, 0x5f, 0x32, 0x64, 0x5f, 0x74, 0x69
        /*00c3*/ 	.byte	0x6c, 0x69, 0x6e, 0x67, 0x28, 0x69, 0x6e, 0x74, 0x2c, 0x20, 0x69, 0x6e, 0x74, 0x2c, 0x20, 0x69
        /*00d3*/ 	.byte	0x6e, 0x74, 0x2c, 0x20, 0x66, 0x6c, 0x6f, 0x61, 0x74, 0x2c, 0x20, 0x63, 0x6f, 0x6e, 0x73, 0x74
        /*00e3*/ 	.byte	0x20, 0x66, 0x6c, 0x6f, 0x61, 0x74, 0x20, 0x2a, 0x2c, 0x20, 0x63, 0x6f, 0x6e, 0x73, 0x74, 0x20
        /*00f3*/ 	.byte	0x66, 0x6c, 0x6f, 0x61, 0x74, 0x20, 0x2a, 0x2c, 0x20, 0x66, 0x6c, 0x6f, 0x61, 0x74, 0x2c, 0x20
        /*0103*/ 	.byte	0x66, 0x6c, 0x6f, 0x61, 0x74, 0x20, 0x2a, 0x29, 0x00
	.type		__unnamed_3,@object
	.size		__unnamed_3,(.L_2 - __unnamed_3)
__unnamed_3:
        /*010c*/ 	.byte	0x76, 0x6f, 0x69, 0x64, 0x20, 0x73, 0x67, 0x65, 0x6d, 0x6d, 0x5f, 0x32, 0x64, 0x5f, 0x74, 0x69
        /*011c*/ 	.byte	0x6c, 0x69, 0x6e, 0x67, 0x5f, 0x76, 0x65, 0x63, 0x74, 0x6f, 0x72, 0x69, 0x7a, 0x65, 0x64, 0x28
        /*012c*/ 	.byte	0x69, 0x6e, 0x74, 0x2c, 0x20, 0x69, 0x6e, 0x74, 0x2c, 0x20, 0x69, 0x6e, 0x74, 0x2c, 0x20, 0x66
        /*013c*/ 	.byte	0x6c, 0x6f, 0x61, 0x74, 0x2c, 0x20, 0x63, 0x6f, 0x6e, 0x73, 0x74, 0x20, 0x66, 0x6c, 0x6f, 0x61
        /*014c*/ 	.byte	0x74, 0x20, 0x2a, 0x2c, 0x20, 0x63, 0x6f, 0x6e, 0x73, 0x74, 0x20, 0x66, 0x6c, 0x6f, 0x61, 0x74
        /*015c*/ 	.byte	0x20, 0x2a, 0x2c, 0x20, 0x66, 0x6c, 0x6f, 0x61, 0x74, 0x2c, 0x20, 0x66, 0x6c, 0x6f, 0x61, 0x74
        /*016c*/ 	.byte	0x20, 0x2a, 0x29, 0x00
.L_2:


//--------------------- .nv.shared._Z26sgemm_2d_tiling_vectorizediiifPKfS0_fPf --------------------------
	.section	.nv.shared._Z26sgemm_2d_tiling_vectorizediiifPKfS0_fPf,"aw",@nobits
	.sectionflags	@""
	.align	4
.nv.shared._Z26sgemm_2d_tiling_vectorizediiifPKfS0_fPf:
	.zero		9216


//--------------------- .nv.shared.reserved.0     --------------------------
	.section	.nv.shared.reserved.0,"aw",@nobits
	.weak		__nv_reservedSMEM_offset_0_alias
	.size		__nv_reservedSMEM_offset_0_alias, 0, 64
	.other		__nv_reservedSMEM_offset_0_alias,@"STO_CUDA_RESERVED_SHARED STV_DEFAULT"
__nv_reservedSMEM_offset_0_alias:
	.zero		0
	.zero		64


//--------------------- .nv.shared._Z15sgemm_2d_tilingiiifPKfS0_fPf --------------------------
	.section	.nv.shared._Z15sgemm_2d_tilingiiifPKfS0_fPf,"aw",@nobits
	.sectionflags	@""
	.align	4
.nv.shared._Z15sgemm_2d_tilingiiifPKfS0_fPf:
	.zero		9216


//--------------------- .nv.shared._Z15sgemm_1d_tilingiiifPKfS0_fPf --------------------------
	.section	.nv.shared._Z15sgemm_1d_tilingiiifPKfS0_fPf,"aw",@nobits
	.sectionflags	@""
	.align	4
.nv.shared._Z15sgemm_1d_tilingiiifPKfS0_fPf:
	.zero		5120


//--------------------- .nv.shared._Z12sgemm_sharediiifPKfS0_fPf --------------------------
	.section	.nv.shared._Z12sgemm_sharediiifPKfS0_fPf,"aw",@nobits
	.sectionflags	@""
	.align	4
.nv.shared._Z12sgemm_sharediiifPKfS0_fPf:
	.zero		9216


//--------------------- .nv.constant0._Z26sgemm_2d_tiling_vectorizediiifPKfS0_fPf --------------------------
	.section	.nv.constant0._Z26sgemm_2d_tiling_vectorizediiifPKfS0_fPf,"a",@progbits
	.sectionflags	@""
	.align	4
.nv.constant0._Z26sgemm_2d_tiling_vectorizediiifPKfS0_fPf:
	.zero		944


//--------------------- .nv.constant0._Z15sgemm_2d_tilingiiifPKfS0_fPf --------------------------
	.section	.nv.constant0._Z15sgemm_2d_tilingiiifPKfS0_fPf,"a",@progbits
	.sectionflags	@""
	.align	4
.nv.constant0._Z15sgemm_2d_tilingiiifPKfS0_fPf:
	.zero		944


//--------------------- .nv.constant0._Z15sgemm_1d_tilingiiifPKfS0_fPf --------------------------
	.section	.nv.constant0._Z15sgemm_1d_tilingiiifPKfS0_fPf,"a",@progbits
	.sectionflags	@""
	.align	4
.nv.constant0._Z15sgemm_1d_tilingiiifPKfS0_fPf:
	.zero		944


//--------------------- .nv.constant0._Z12sgemm_sharediiifPKfS0_fPf --------------------------
	.section	.nv.constant0._Z12sgemm_sharediiifPKfS0_fPf,"a",@progbits
	.sectionflags	@""
	.align	4
.nv.constant0._Z12sgemm_sharediiifPKfS0_fPf:
	.zero		944


//--------------------- .nv.constant0._Z11sgemm_naiveiiifPKfS0_fPf --------------------------
	.section	.nv.constant0._Z11sgemm_naiveiiifPKfS0_fPf,"a",@progbits
	.sectionflags	@""
	.align	4
.nv.constant0._Z11sgemm_naiveiiifPKfS0_fPf:
	.zero		944


//--------------------- SYMBOLS --------------------------

	.type		.nv.reservedSmem.offset0,@object
	.size		.nv.reservedSmem.offset0,0x4
	.type		.nv.reservedSmem.cap,@object
	.size		.nv.reservedSmem.cap,0x4
	.type		__assertfail,@function
